//
// Generated by NVIDIA NVVM Compiler
//
// Compiler Build ID: CL-36424714
// Cuda compilation tools, release 13.0, V13.0.88
// Based on NVVM 20.0.0
//

.version 9.0
.target sm_100
.address_size 64

	// .globl	_Z30cudaMatrixCompareAndBinarise_GPddii
.func  (.param .b64 func_retval0) __internal_accurate_pow
(
	.param .b64 __internal_accurate_pow_param_0,
	.param .b64 __internal_accurate_pow_param_1
)
;
// _ZZ12reduceSmemV2PKdPdjE4smem has been demoted
// _ZZ15MatrixMulKernelPdS_S_iE3Mds has been demoted
// _ZZ15MatrixMulKernelPdS_S_iE3Nds has been demoted
.extern .shared .align 16 .b8 sdata[];

.visible .entry _Z30cudaMatrixCompareAndBinarise_GPddii(
	.param .u64 .ptr .align 1 _Z30cudaMatrixCompareAndBinarise_GPddii_param_0,
	.param .f64 _Z30cudaMatrixCompareAndBinarise_GPddii_param_1,
	.param .u32 _Z30cudaMatrixCompareAndBinarise_GPddii_param_2,
	.param .u32 _Z30cudaMatrixCompareAndBinarise_GPddii_param_3
)
{
	.reg .pred 	%p<5>;
	.reg .b32 	%r<14>;
	.reg .b64 	%rd<7>;
	.reg .b64 	%fd<3>;

	ld.param.u64 	%rd2, [_Z30cudaMatrixCompareAndBinarise_GPddii_param_0];
	ld.param.f64 	%fd1, [_Z30cudaMatrixCompareAndBinarise_GPddii_param_1];
	ld.param.u32 	%r2, [_Z30cudaMatrixCompareAndBinarise_GPddii_param_2];
	ld.param.u32 	%r3, [_Z30cudaMatrixCompareAndBinarise_GPddii_param_3];
	mov.u32 	%r5, %tid.x;
	mov.u32 	%r6, %ctaid.x;
	mov.u32 	%r7, %ntid.x;
	mad.lo.s32 	%r8, %r6, %r7, %r5;
	mov.u32 	%r9, %tid.y;
	mov.u32 	%r10, %ctaid.y;
	mov.u32 	%r11, %ntid.y;
	mad.lo.s32 	%r12, %r10, %r11, %r9;
	mad.lo.s32 	%r1, %r2, %r12, %r8;
	setp.ge.u32 	%p1, %r8, %r2;
	setp.ge.u32 	%p2, %r12, %r3;
	or.pred  	%p3, %p1, %p2;
	@%p3 bra 	$L__BB0_4;
	cvta.to.global.u64 	%rd3, %rd2;
	mul.wide.u32 	%rd4, %r1, 8;
	add.s64 	%rd1, %rd3, %rd4;
	ld.global.f64 	%fd2, [%rd1];
	setp.leu.f64 	%p4, %fd2, %fd1;
	@%p4 bra 	$L__BB0_3;
	mov.b64 	%rd6, 4607182418800017408;
	st.global.u64 	[%rd1], %rd6;
	bra.uni 	$L__BB0_4;
$L__BB0_3:
	mov.b64 	%rd5, 0;
	st.global.u64 	[%rd1], %rd5;
$L__BB0_4:
	ret;

}
	// .globl	_Z30cudaMatrixCompareAndBinarise_LPddii
.visible .entry _Z30cudaMatrixCompareAndBinarise_LPddii(
	.param .u64 .ptr .align 1 _Z30cudaMatrixCompareAndBinarise_LPddii_param_0,
	.param .f64 _Z30cudaMatrixCompareAndBinarise_LPddii_param_1,
	.param .u32 _Z30cudaMatrixCompareAndBinarise_LPddii_param_2,
	.param .u32 _Z30cudaMatrixCompareAndBinarise_LPddii_param_3
)
{
	.reg .pred 	%p<5>;
	.reg .b32 	%r<14>;
	.reg .b64 	%rd<7>;
	.reg .b64 	%fd<3>;

	ld.param.u64 	%rd2, [_Z30cudaMatrixCompareAndBinarise_LPddii_param_0];
	ld.param.f64 	%fd1, [_Z30cudaMatrixCompareAndBinarise_LPddii_param_1];
	ld.param.u32 	%r2, [_Z30cudaMatrixCompareAndBinarise_LPddii_param_2];
	ld.param.u32 	%r3, [_Z30cudaMatrixCompareAndBinarise_LPddii_param_3];
	mov.u32 	%r5, %tid.x;
	mov.u32 	%r6, %ctaid.x;
	mov.u32 	%r7, %ntid.x;
	mad.lo.s32 	%r8, %r6, %r7, %r5;
	mov.u32 	%r9, %tid.y;
	mov.u32 	%r10, %ctaid.y;
	mov.u32 	%r11, %ntid.y;
	mad.lo.s32 	%r12, %r10, %r11, %r9;
	mad.lo.s32 	%r1, %r2, %r12, %r8;
	setp.ge.u32 	%p1, %r8, %r2;
	setp.ge.u32 	%p2, %r12, %r3;
	or.pred  	%p3, %p1, %p2;
	@%p3 bra 	$L__BB1_4;
	cvta.to.global.u64 	%rd3, %rd2;
	mul.wide.u32 	%rd4, %r1, 8;
	add.s64 	%rd1, %rd3, %rd4;
	ld.global.f64 	%fd2, [%rd1];
	setp.geu.f64 	%p4, %fd2, %fd1;
	@%p4 bra 	$L__BB1_3;
	mov.b64 	%rd6, 4607182418800017408;
	st.global.u64 	[%rd1], %rd6;
	bra.uni 	$L__BB1_4;
$L__BB1_3:
	mov.b64 	%rd5, 0;
	st.global.u64 	[%rd1], %rd5;
$L__BB1_4:
	ret;

}
	// .globl	_Z12sumMatrixGPUPKdS0_Pdii
.visible .entry _Z12sumMatrixGPUPKdS0_Pdii(
	.param .u64 .ptr .align 1 _Z12sumMatrixGPUPKdS0_Pdii_param_0,
	.param .u64 .ptr .align 1 _Z12sumMatrixGPUPKdS0_Pdii_param_1,
	.param .u64 .ptr .align 1 _Z12sumMatrixGPUPKdS0_Pdii_param_2,
	.param .u32 _Z12sumMatrixGPUPKdS0_Pdii_param_3,
	.param .u32 _Z12sumMatrixGPUPKdS0_Pdii_param_4
)
{
	.reg .pred 	%p<4>;
	.reg .b32 	%r<14>;
	.reg .b64 	%rd<11>;
	.reg .b64 	%fd<4>;

	ld.param.u64 	%rd1, [_Z12sumMatrixGPUPKdS0_Pdii_param_0];
	ld.param.u64 	%rd2, [_Z12sumMatrixGPUPKdS0_Pdii_param_1];
	ld.param.u64 	%rd3, [_Z12sumMatrixGPUPKdS0_Pdii_param_2];
	ld.param.u32 	%r2, [_Z12sumMatrixGPUPKdS0_Pdii_param_3];
	ld.param.u32 	%r3, [_Z12sumMatrixGPUPKdS0_Pdii_param_4];
	mov.u32 	%r5, %tid.x;
	mov.u32 	%r6, %ctaid.x;
	mov.u32 	%r7, %ntid.x;
	mad.lo.s32 	%r8, %r6, %r7, %r5;
	mov.u32 	%r9, %tid.y;
	mov.u32 	%r10, %ctaid.y;
	mov.u32 	%r11, %ntid.y;
	mad.lo.s32 	%r12, %r10, %r11, %r9;
	mad.lo.s32 	%r1, %r2, %r12, %r8;
	setp.ge.u32 	%p1, %r8, %r2;
	setp.ge.u32 	%p2, %r12, %r3;
	or.pred  	%p3, %p1, %p2;
	@%p3 bra 	$L__BB2_2;
	cvta.to.global.u64 	%rd4, %rd1;
	cvta.to.global.u64 	%rd5, %rd2;
	cvta.to.global.u64 	%rd6, %rd3;
	mul.wide.u32 	%rd7, %r1, 8;
	add.s64 	%rd8, %rd4, %rd7;
	ld.global.f64 	%fd1, [%rd8];
	add.s64 	%rd9, %rd5, %rd7;
	ld.global.f64 	%fd2, [%rd9];
	add.f64 	%fd3, %fd1, %fd2;
	add.s64 	%rd10, %rd6, %rd7;
	st.global.f64 	[%rd10], %fd3;
$L__BB2_2:
	ret;

}
	// .globl	_Z21pointProductMatrixGPUPKdS0_Pdii
.visible .entry _Z21pointProductMatrixGPUPKdS0_Pdii(
	.param .u64 .ptr .align 1 _Z21pointProductMatrixGPUPKdS0_Pdii_param_0,
	.param .u64 .ptr .align 1 _Z21pointProductMatrixGPUPKdS0_Pdii_param_1,
	.param .u64 .ptr .align 1 _Z21pointProductMatrixGPUPKdS0_Pdii_param_2,
	.param .u32 _Z21pointProductMatrixGPUPKdS0_Pdii_param_3,
	.param .u32 _Z21pointProductMatrixGPUPKdS0_Pdii_param_4
)
{
	.reg .pred 	%p<4>;
	.reg .b32 	%r<14>;
	.reg .b64 	%rd<11>;
	.reg .b64 	%fd<4>;

	ld.param.u64 	%rd1, [_Z21pointProductMatrixGPUPKdS0_Pdii_param_0];
	ld.param.u64 	%rd2, [_Z21pointProductMatrixGPUPKdS0_Pdii_param_1];
	ld.param.u64 	%rd3, [_Z21pointProductMatrixGPUPKdS0_Pdii_param_2];
	ld.param.u32 	%r2, [_Z21pointProductMatrixGPUPKdS0_Pdii_param_3];
	ld.param.u32 	%r3, [_Z21pointProductMatrixGPUPKdS0_Pdii_param_4];
	mov.u32 	%r5, %tid.x;
	mov.u32 	%r6, %ctaid.x;
	mov.u32 	%r7, %ntid.x;
	mad.lo.s32 	%r8, %r6, %r7, %r5;
	mov.u32 	%r9, %tid.y;
	mov.u32 	%r10, %ctaid.y;
	mov.u32 	%r11, %ntid.y;
	mad.lo.s32 	%r12, %r10, %r11, %r9;
	mad.lo.s32 	%r1, %r2, %r12, %r8;
	setp.ge.u32 	%p1, %r8, %r2;
	setp.ge.u32 	%p2, %r12, %r3;
	or.pred  	%p3, %p1, %p2;
	@%p3 bra 	$L__BB3_2;
	cvta.to.global.u64 	%rd4, %rd1;
	cvta.to.global.u64 	%rd5, %rd2;
	cvta.to.global.u64 	%rd6, %rd3;
	mul.wide.u32 	%rd7, %r1, 8;
	add.s64 	%rd8, %rd4, %rd7;
	ld.global.f64 	%fd1, [%rd8];
	add.s64 	%rd9, %rd5, %rd7;
	ld.global.f64 	%fd2, [%rd9];
	mul.f64 	%fd3, %fd1, %fd2;
	add.s64 	%rd10, %rd6, %rd7;
	st.global.f64 	[%rd10], %fd3;
$L__BB3_2:
	ret;

}
	// .globl	_Z21matrixProductConstGPUPKddPdii
.visible .entry _Z21matrixProductConstGPUPKddPdii(
	.param .u64 .ptr .align 1 _Z21matrixProductConstGPUPKddPdii_param_0,
	.param .f64 _Z21matrixProductConstGPUPKddPdii_param_1,
	.param .u64 .ptr .align 1 _Z21matrixProductConstGPUPKddPdii_param_2,
	.param .u32 _Z21matrixProductConstGPUPKddPdii_param_3,
	.param .u32 _Z21matrixProductConstGPUPKddPdii_param_4
)
{
	.reg .pred 	%p<4>;
	.reg .b32 	%r<14>;
	.reg .b64 	%rd<8>;
	.reg .b64 	%fd<4>;

	ld.param.u64 	%rd1, [_Z21matrixProductConstGPUPKddPdii_param_0];
	ld.param.f64 	%fd1, [_Z21matrixProductConstGPUPKddPdii_param_1];
	ld.param.u64 	%rd2, [_Z21matrixProductConstGPUPKddPdii_param_2];
	ld.param.u32 	%r2, [_Z21matrixProductConstGPUPKddPdii_param_3];
	ld.param.u32 	%r3, [_Z21matrixProductConstGPUPKddPdii_param_4];
	mov.u32 	%r5, %tid.x;
	mov.u32 	%r6, %ctaid.x;
	mov.u32 	%r7, %ntid.x;
	mad.lo.s32 	%r8, %r6, %r7, %r5;
	mov.u32 	%r9, %tid.y;
	mov.u32 	%r10, %ctaid.y;
	mov.u32 	%r11, %ntid.y;
	mad.lo.s32 	%r12, %r10, %r11, %r9;
	mad.lo.s32 	%r1, %r2, %r12, %r8;
	setp.ge.u32 	%p1, %r8, %r2;
	setp.ge.u32 	%p2, %r12, %r3;
	or.pred  	%p3, %p1, %p2;
	@%p3 bra 	$L__BB4_2;
	cvta.to.global.u64 	%rd3, %rd1;
	cvta.to.global.u64 	%rd4, %rd2;
	mul.wide.u32 	%rd5, %r1, 8;
	add.s64 	%rd6, %rd3, %rd5;
	ld.global.f64 	%fd2, [%rd6];
	mul.f64 	%fd3, %fd1, %fd2;
	add.s64 	%rd7, %rd4, %rd5;
	st.global.f64 	[%rd7], %fd3;
$L__BB4_2:
	ret;

}
	// .globl	_Z21matrixCalculatePowGPUPKddPdii
.visible .entry _Z21matrixCalculatePowGPUPKddPdii(
	.param .u64 .ptr .align 1 _Z21matrixCalculatePowGPUPKddPdii_param_0,
	.param .f64 _Z21matrixCalculatePowGPUPKddPdii_param_1,
	.param .u64 .ptr .align 1 _Z21matrixCalculatePowGPUPKddPdii_param_2,
	.param .u32 _Z21matrixCalculatePowGPUPKddPdii_param_3,
	.param .u32 _Z21matrixCalculatePowGPUPKddPdii_param_4
)
{
	.reg .pred 	%p<26>;
	.reg .b32 	%r<37>;
	.reg .b64 	%rd<11>;
	.reg .b64 	%fd<25>;

	ld.param.u64 	%rd2, [_Z21matrixCalculatePowGPUPKddPdii_param_0];
	ld.param.f64 	%fd10, [_Z21matrixCalculatePowGPUPKddPdii_param_1];
	ld.param.u64 	%rd3, [_Z21matrixCalculatePowGPUPKddPdii_param_2];
	ld.param.u32 	%r4, [_Z21matrixCalculatePowGPUPKddPdii_param_3];
	ld.param.u32 	%r5, [_Z21matrixCalculatePowGPUPKddPdii_param_4];
	mov.u32 	%r7, %tid.x;
	mov.u32 	%r8, %ctaid.x;
	mov.u32 	%r9, %ntid.x;
	mad.lo.s32 	%r10, %r8, %r9, %r7;
	mov.u32 	%r11, %tid.y;
	mov.u32 	%r12, %ctaid.y;
	mov.u32 	%r13, %ntid.y;
	mad.lo.s32 	%r14, %r12, %r13, %r11;
	mad.lo.s32 	%r1, %r4, %r14, %r10;
	setp.ge.u32 	%p4, %r10, %r4;
	setp.ge.u32 	%p5, %r14, %r5;
	or.pred  	%p6, %p4, %p5;
	@%p6 bra 	$L__BB5_12;
	cvta.to.global.u64 	%rd4, %rd2;
	mul.wide.u32 	%rd5, %r1, 8;
	add.s64 	%rd6, %rd4, %rd5;
	ld.global.f64 	%fd1, [%rd6];
	{
	.reg .b32 %temp; 
	mov.b64 	{%temp, %r2}, %fd1;
	}
	{
	.reg .b32 %temp; 
	mov.b64 	{%temp, %r3}, %fd10;
	}
	shr.u32 	%r16, %r3, 20;
	and.b32  	%r17, %r16, 2047;
	add.s32 	%r18, %r17, -1012;
	mov.b64 	%rd7, %fd10;
	shl.b64 	%rd1, %rd7, %r18;
	setp.eq.s64 	%p3, %rd1, -9223372036854775808;
	abs.f64 	%fd2, %fd1;
	setp.neu.f64 	%p7, %fd1, 0d0000000000000000;
	@%p7 bra 	$L__BB5_3;
	setp.eq.s64 	%p10, %rd1, -9223372036854775808;
	abs.f64 	%fd18, %fd10;
	setp.neu.f64 	%p11, %fd18, 0d3FE0000000000000;
	and.pred  	%p3, %p11, %p10;
	selp.b32 	%r19, %r2, 0, %p3;
	setp.lt.s32 	%p12, %r3, 0;
	or.b32  	%r20, %r19, 2146435072;
	selp.b32 	%r21, %r20, %r19, %p12;
	mov.b32 	%r22, 0;
	mov.b64 	%fd24, {%r22, %r21};
	bra.uni 	$L__BB5_4;
$L__BB5_3:
	{ // callseq 0, 0
	.param .b64 param0;
	st.param.f64 	[param0], %fd2;
	.param .b64 param1;
	st.param.f64 	[param1], %fd10;
	.param .b64 retval0;
	call.uni (retval0), 
	__internal_accurate_pow, 
	(
	param0, 
	param1
	);
	ld.param.f64 	%fd11, [retval0];
	} // callseq 0
	setp.lt.s32 	%p8, %r2, 0;
	cvt.rzi.f64.f64 	%fd13, %fd10;
	setp.neu.f64 	%p9, %fd10, %fd13;
	neg.f64 	%fd14, %fd11;
	selp.f64 	%fd15, %fd14, %fd11, %p3;
	selp.f64 	%fd16, %fd15, %fd11, %p8;
	selp.f64 	%fd17, 0dFFF8000000000000, %fd16, %p8;
	selp.f64 	%fd24, %fd17, %fd16, %p9;
$L__BB5_4:
	add.f64 	%fd19, %fd10, %fd1;
	{
	.reg .b32 %temp; 
	mov.b64 	{%temp, %r23}, %fd19;
	}
	and.b32  	%r24, %r23, 2146435072;
	setp.ne.s32 	%p13, %r24, 2146435072;
	@%p13 bra 	$L__BB5_11;
	setp.num.f64 	%p14, %fd1, %fd10;
	@%p14 bra 	$L__BB5_7;
	add.rn.f64 	%fd24, %fd1, %fd10;
	bra.uni 	$L__BB5_11;
$L__BB5_7:
	abs.f64 	%fd20, %fd10;
	setp.neu.f64 	%p15, %fd20, 0d7FF0000000000000;
	@%p15 bra 	$L__BB5_9;
	setp.gt.f64 	%p20, %fd2, 0d3FF0000000000000;
	selp.b32 	%r32, 2146435072, 0, %p20;
	setp.lt.s32 	%p21, %r3, 0;
	xor.b32  	%r33, %r32, 2146435072;
	selp.b32 	%r34, %r33, %r32, %p21;
	setp.eq.f64 	%p22, %fd1, 0dBFF0000000000000;
	selp.b32 	%r35, 1072693248, %r34, %p22;
	mov.b32 	%r36, 0;
	mov.b64 	%fd24, {%r36, %r35};
	bra.uni 	$L__BB5_11;
$L__BB5_9:
	setp.neu.f64 	%p16, %fd2, 0d7FF0000000000000;
	@%p16 bra 	$L__BB5_11;
	setp.lt.s32 	%p17, %r2, 0;
	setp.lt.s32 	%p18, %r3, 0;
	selp.b32 	%r25, 0, 2146435072, %p18;
	and.b32  	%r26, %r3, 2147483647;
	setp.ne.s32 	%p19, %r26, 1071644672;
	or.b32  	%r27, %r25, -2147483648;
	selp.b32 	%r28, %r27, %r25, %p19;
	selp.b32 	%r29, %r28, %r25, %p3;
	selp.b32 	%r30, %r29, %r25, %p17;
	mov.b32 	%r31, 0;
	mov.b64 	%fd24, {%r31, %r30};
$L__BB5_11:
	setp.eq.f64 	%p23, %fd1, 0d3FF0000000000000;
	setp.eq.f64 	%p24, %fd10, 0d0000000000000000;
	selp.f64 	%fd21, 0d3FF0000000000000, %fd24, %p23;
	selp.f64 	%fd22, 0d3FF0000000000000, %fd21, %p24;
	cvta.to.global.u64 	%rd8, %rd3;
	add.s64 	%rd10, %rd8, %rd5;
	st.global.f64 	[%rd10], %fd22;
$L__BB5_12:
	ret;

}
	// .globl	_Z28matrixCalculatePowAndMultGPUPKdddPdii
.visible .entry _Z28matrixCalculatePowAndMultGPUPKdddPdii(
	.param .u64 .ptr .align 1 _Z28matrixCalculatePowAndMultGPUPKdddPdii_param_0,
	.param .f64 _Z28matrixCalculatePowAndMultGPUPKdddPdii_param_1,
	.param .f64 _Z28matrixCalculatePowAndMultGPUPKdddPdii_param_2,
	.param .u64 .ptr .align 1 _Z28matrixCalculatePowAndMultGPUPKdddPdii_param_3,
	.param .u32 _Z28matrixCalculatePowAndMultGPUPKdddPdii_param_4,
	.param .u32 _Z28matrixCalculatePowAndMultGPUPKdddPdii_param_5
)
{
	.reg .pred 	%p<26>;
	.reg .b32 	%r<37>;
	.reg .b64 	%rd<11>;
	.reg .b64 	%fd<27>;

	ld.param.u64 	%rd2, [_Z28matrixCalculatePowAndMultGPUPKdddPdii_param_0];
	ld.param.f64 	%fd10, [_Z28matrixCalculatePowAndMultGPUPKdddPdii_param_1];
	ld.param.f64 	%fd11, [_Z28matrixCalculatePowAndMultGPUPKdddPdii_param_2];
	ld.param.u64 	%rd3, [_Z28matrixCalculatePowAndMultGPUPKdddPdii_param_3];
	ld.param.u32 	%r4, [_Z28matrixCalculatePowAndMultGPUPKdddPdii_param_4];
	ld.param.u32 	%r5, [_Z28matrixCalculatePowAndMultGPUPKdddPdii_param_5];
	mov.u32 	%r7, %tid.x;
	mov.u32 	%r8, %ctaid.x;
	mov.u32 	%r9, %ntid.x;
	mad.lo.s32 	%r10, %r8, %r9, %r7;
	mov.u32 	%r11, %tid.y;
	mov.u32 	%r12, %ctaid.y;
	mov.u32 	%r13, %ntid.y;
	mad.lo.s32 	%r14, %r12, %r13, %r11;
	mad.lo.s32 	%r1, %r4, %r14, %r10;
	setp.ge.u32 	%p4, %r10, %r4;
	setp.ge.u32 	%p5, %r14, %r5;
	or.pred  	%p6, %p4, %p5;
	@%p6 bra 	$L__BB6_12;
	cvta.to.global.u64 	%rd4, %rd2;
	mul.wide.u32 	%rd5, %r1, 8;
	add.s64 	%rd6, %rd4, %rd5;
	ld.global.f64 	%fd1, [%rd6];
	{
	.reg .b32 %temp; 
	mov.b64 	{%temp, %r2}, %fd1;
	}
	{
	.reg .b32 %temp; 
	mov.b64 	{%temp, %r3}, %fd10;
	}
	shr.u32 	%r16, %r3, 20;
	and.b32  	%r17, %r16, 2047;
	add.s32 	%r18, %r17, -1012;
	mov.b64 	%rd7, %fd10;
	shl.b64 	%rd1, %rd7, %r18;
	setp.eq.s64 	%p3, %rd1, -9223372036854775808;
	abs.f64 	%fd2, %fd1;
	setp.neu.f64 	%p7, %fd1, 0d0000000000000000;
	@%p7 bra 	$L__BB6_3;
	setp.eq.s64 	%p10, %rd1, -9223372036854775808;
	abs.f64 	%fd19, %fd10;
	setp.neu.f64 	%p11, %fd19, 0d3FE0000000000000;
	and.pred  	%p3, %p11, %p10;
	selp.b32 	%r19, %r2, 0, %p3;
	setp.lt.s32 	%p12, %r3, 0;
	or.b32  	%r20, %r19, 2146435072;
	selp.b32 	%r21, %r20, %r19, %p12;
	mov.b32 	%r22, 0;
	mov.b64 	%fd26, {%r22, %r21};
	bra.uni 	$L__BB6_4;
$L__BB6_3:
	{ // callseq 1, 0
	.param .b64 param0;
	st.param.f64 	[param0], %fd2;
	.param .b64 param1;
	st.param.f64 	[param1], %fd10;
	.param .b64 retval0;
	call.uni (retval0), 
	__internal_accurate_pow, 
	(
	param0, 
	param1
	);
	ld.param.f64 	%fd12, [retval0];
	} // callseq 1
	setp.lt.s32 	%p8, %r2, 0;
	cvt.rzi.f64.f64 	%fd14, %fd10;
	setp.neu.f64 	%p9, %fd10, %fd14;
	neg.f64 	%fd15, %fd12;
	selp.f64 	%fd16, %fd15, %fd12, %p3;
	selp.f64 	%fd17, %fd16, %fd12, %p8;
	selp.f64 	%fd18, 0dFFF8000000000000, %fd17, %p8;
	selp.f64 	%fd26, %fd18, %fd17, %p9;
$L__BB6_4:
	add.f64 	%fd20, %fd10, %fd1;
	{
	.reg .b32 %temp; 
	mov.b64 	{%temp, %r23}, %fd20;
	}
	and.b32  	%r24, %r23, 2146435072;
	setp.ne.s32 	%p13, %r24, 2146435072;
	@%p13 bra 	$L__BB6_11;
	setp.num.f64 	%p14, %fd1, %fd10;
	@%p14 bra 	$L__BB6_7;
	add.rn.f64 	%fd26, %fd1, %fd10;
	bra.uni 	$L__BB6_11;
$L__BB6_7:
	abs.f64 	%fd21, %fd10;
	setp.neu.f64 	%p15, %fd21, 0d7FF0000000000000;
	@%p15 bra 	$L__BB6_9;
	setp.gt.f64 	%p20, %fd2, 0d3FF0000000000000;
	selp.b32 	%r32, 2146435072, 0, %p20;
	setp.lt.s32 	%p21, %r3, 0;
	xor.b32  	%r33, %r32, 2146435072;
	selp.b32 	%r34, %r33, %r32, %p21;
	setp.eq.f64 	%p22, %fd1, 0dBFF0000000000000;
	selp.b32 	%r35, 1072693248, %r34, %p22;
	mov.b32 	%r36, 0;
	mov.b64 	%fd26, {%r36, %r35};
	bra.uni 	$L__BB6_11;
$L__BB6_9:
	setp.neu.f64 	%p16, %fd2, 0d7FF0000000000000;
	@%p16 bra 	$L__BB6_11;
	setp.lt.s32 	%p17, %r2, 0;
	setp.lt.s32 	%p18, %r3, 0;
	selp.b32 	%r25, 0, 2146435072, %p18;
	and.b32  	%r26, %r3, 2147483647;
	setp.ne.s32 	%p19, %r26, 1071644672;
	or.b32  	%r27, %r25, -2147483648;
	selp.b32 	%r28, %r27, %r25, %p19;
	selp.b32 	%r29, %r28, %r25, %p3;
	selp.b32 	%r30, %r29, %r25, %p17;
	mov.b32 	%r31, 0;
	mov.b64 	%fd26, {%r31, %r30};
$L__BB6_11:
	setp.eq.f64 	%p23, %fd1, 0d3FF0000000000000;
	setp.eq.f64 	%p24, %fd10, 0d0000000000000000;
	selp.f64 	%fd22, 0d3FF0000000000000, %fd26, %p23;
	selp.f64 	%fd23, 0d3FF0000000000000, %fd22, %p24;
	cvta.to.global.u64 	%rd8, %rd3;
	add.s64 	%rd10, %rd8, %rd5;
	mul.f64 	%fd24, %fd11, %fd23;
	st.global.f64 	[%rd10], %fd24;
$L__BB6_12:
	ret;

}
	// .globl	_Z17subtractMatrixGPUPKdS0_Pdii
.visible .entry _Z17subtractMatrixGPUPKdS0_Pdii(
	.param .u64 .ptr .align 1 _Z17subtractMatrixGPUPKdS0_Pdii_param_0,
	.param .u64 .ptr .align 1 _Z17subtractMatrixGPUPKdS0_Pdii_param_1,
	.param .u64 .ptr .align 1 _Z17subtractMatrixGPUPKdS0_Pdii_param_2,
	.param .u32 _Z17subtractMatrixGPUPKdS0_Pdii_param_3,
	.param .u32 _Z17subtractMatrixGPUPKdS0_Pdii_param_4
)
{
	.reg .pred 	%p<4>;
	.reg .b32 	%r<14>;
	.reg .b64 	%rd<11>;
	.reg .b64 	%fd<4>;

	ld.param.u64 	%rd1, [_Z17subtractMatrixGPUPKdS0_Pdii_param_0];
	ld.param.u64 	%rd2, [_Z17subtractMatrixGPUPKdS0_Pdii_param_1];
	ld.param.u64 	%rd3, [_Z17subtractMatrixGPUPKdS0_Pdii_param_2];
	ld.param.u32 	%r2, [_Z17subtractMatrixGPUPKdS0_Pdii_param_3];
	ld.param.u32 	%r3, [_Z17subtractMatrixGPUPKdS0_Pdii_param_4];
	mov.u32 	%r5, %tid.x;
	mov.u32 	%r6, %ctaid.x;
	mov.u32 	%r7, %ntid.x;
	mad.lo.s32 	%r8, %r6, %r7, %r5;
	mov.u32 	%r9, %tid.y;
	mov.u32 	%r10, %ctaid.y;
	mov.u32 	%r11, %ntid.y;
	mad.lo.s32 	%r12, %r10, %r11, %r9;
	mad.lo.s32 	%r1, %r2, %r12, %r8;
	setp.ge.u32 	%p1, %r8, %r2;
	setp.ge.u32 	%p2, %r12, %r3;
	or.pred  	%p3, %p1, %p2;
	@%p3 bra 	$L__BB7_2;
	cvta.to.global.u64 	%rd4, %rd1;
	cvta.to.global.u64 	%rd5, %rd2;
	cvta.to.global.u64 	%rd6, %rd3;
	mul.wide.u32 	%rd7, %r1, 8;
	add.s64 	%rd8, %rd4, %rd7;
	ld.global.f64 	%fd1, [%rd8];
	add.s64 	%rd9, %rd5, %rd7;
	ld.global.f64 	%fd2, [%rd9];
	sub.f64 	%fd3, %fd1, %fd2;
	add.s64 	%rd10, %rd6, %rd7;
	st.global.f64 	[%rd10], %fd3;
$L__BB7_2:
	ret;

}
	// .globl	_Z9reduceSumPdPKdd
.visible .entry _Z9reduceSumPdPKdd(
	.param .u64 .ptr .align 1 _Z9reduceSumPdPKdd_param_0,
	.param .u64 .ptr .align 1 _Z9reduceSumPdPKdd_param_1,
	.param .f64 _Z9reduceSumPdPKdd_param_2
)
{
	.reg .pred 	%p<7>;
	.reg .b32 	%r<16>;
	.reg .b64 	%rd<12>;
	.reg .b64 	%fd<23>;

	ld.param.u64 	%rd1, [_Z9reduceSumPdPKdd_param_0];
	ld.param.u64 	%rd2, [_Z9reduceSumPdPKdd_param_1];
	ld.param.f64 	%fd1, [_Z9reduceSumPdPKdd_param_2];
	mov.u32 	%r1, %tid.x;
	mov.u32 	%r2, %ctaid.x;
	mov.u32 	%r15, %ntid.x;
	mul.lo.s32 	%r8, %r15, %r2;
	shl.b32 	%r9, %r8, 1;
	add.s32 	%r4, %r9, %r1;
	shl.b32 	%r10, %r1, 3;
	mov.u32 	%r11, sdata;
	add.s32 	%r5, %r11, %r10;
	mov.b64 	%rd3, 0;
	st.shared.u64 	[%r5], %rd3;
	cvt.rn.f64.u32 	%fd2, %r4;
	setp.leu.f64 	%p1, %fd1, %fd2;
	@%p1 bra 	$L__BB8_2;
	cvta.to.global.u64 	%rd4, %rd2;
	mul.wide.u32 	%rd5, %r4, 8;
	add.s64 	%rd6, %rd4, %rd5;
	ld.global.f64 	%fd3, [%rd6];
	add.s32 	%r12, %r4, %r15;
	mul.wide.u32 	%rd7, %r12, 8;
	add.s64 	%rd8, %rd4, %rd7;
	ld.global.f64 	%fd4, [%rd8];
	add.f64 	%fd5, %fd3, %fd4;
	st.shared.f64 	[%r5], %fd5;
$L__BB8_2:
	bar.sync 	0;
	setp.lt.u32 	%p2, %r15, 66;
	@%p2 bra 	$L__BB8_6;
$L__BB8_3:
	shr.u32 	%r7, %r15, 1;
	setp.ge.u32 	%p3, %r1, %r7;
	@%p3 bra 	$L__BB8_5;
	shl.b32 	%r13, %r7, 3;
	add.s32 	%r14, %r5, %r13;
	ld.shared.f64 	%fd6, [%r14];
	ld.shared.f64 	%fd7, [%r5];
	add.f64 	%fd8, %fd6, %fd7;
	st.shared.f64 	[%r5], %fd8;
$L__BB8_5:
	bar.sync 	0;
	setp.gt.u32 	%p4, %r15, 131;
	mov.u32 	%r15, %r7;
	@%p4 bra 	$L__BB8_3;
$L__BB8_6:
	setp.gt.u32 	%p5, %r1, 31;
	@%p5 bra 	$L__BB8_9;
	ld.shared.f64 	%fd9, [%r5+256];
	ld.shared.f64 	%fd10, [%r5];
	add.f64 	%fd11, %fd9, %fd10;
	ld.shared.f64 	%fd12, [%r5+128];
	add.f64 	%fd13, %fd11, %fd12;
	ld.shared.f64 	%fd14, [%r5+64];
	add.f64 	%fd15, %fd13, %fd14;
	ld.shared.f64 	%fd16, [%r5+32];
	add.f64 	%fd17, %fd15, %fd16;
	ld.shared.f64 	%fd18, [%r5+16];
	add.f64 	%fd19, %fd17, %fd18;
	ld.shared.f64 	%fd20, [%r5+8];
	add.f64 	%fd21, %fd19, %fd20;
	st.shared.f64 	[%r5], %fd21;
	setp.ne.s32 	%p6, %r1, 0;
	@%p6 bra 	$L__BB8_9;
	ld.shared.f64 	%fd22, [sdata];
	cvta.to.global.u64 	%rd9, %rd1;
	mul.wide.u32 	%rd10, %r2, 8;
	add.s64 	%rd11, %rd9, %rd10;
	st.global.f64 	[%rd11], %fd22;
$L__BB8_9:
	ret;

}
	// .globl	_Z12reduceSmemV2PKdPdj
.visible .entry _Z12reduceSmemV2PKdPdj(
	.param .u64 .ptr .align 1 _Z12reduceSmemV2PKdPdj_param_0,
	.param .u64 .ptr .align 1 _Z12reduceSmemV2PKdPdj_param_1,
	.param .u32 _Z12reduceSmemV2PKdPdj_param_2
)
{
	.reg .pred 	%p<16>;
	.reg .b32 	%r<21>;
	.reg .b64 	%rd<15>;
	.reg .b64 	%fd<42>;
	// demoted variable
	.shared .align 8 .b8 _ZZ12reduceSmemV2PKdPdjE4smem[1024];
	ld.param.u64 	%rd1, [_Z12reduceSmemV2PKdPdj_param_0];
	ld.param.u64 	%rd2, [_Z12reduceSmemV2PKdPdj_param_1];
	ld.param.u32 	%r6, [_Z12reduceSmemV2PKdPdj_param_2];
	mov.u32 	%r1, %tid.x;
	mov.u32 	%r2, %ctaid.x;
	mov.u32 	%r3, %ntid.x;
	mul.lo.s32 	%r7, %r2, %r3;
	shl.b32 	%r4, %r7, 2;
	add.s32 	%r8, %r7, %r3;
	shl.b32 	%r9, %r8, 2;
	add.s32 	%r10, %r9, %r1;
	setp.gt.u32 	%p1, %r10, %r6;
	mov.f64 	%fd41, 0d0000000000000000;
	@%p1 bra 	$L__BB9_2;
	add.s32 	%r11, %r4, %r1;
	cvta.to.global.u64 	%rd3, %rd1;
	mul.wide.u32 	%rd4, %r11, 8;
	add.s64 	%rd5, %rd3, %rd4;
	ld.global.f64 	%fd4, [%rd5];
	add.s32 	%r12, %r11, %r3;
	mul.wide.u32 	%rd6, %r12, 8;
	add.s64 	%rd7, %rd3, %rd6;
	ld.global.f64 	%fd5, [%rd7];
	add.s32 	%r13, %r12, %r3;
	mul.wide.u32 	%rd8, %r13, 8;
	add.s64 	%rd9, %rd3, %rd8;
	ld.global.f64 	%fd6, [%rd9];
	add.s32 	%r14, %r13, %r3;
	mul.wide.u32 	%rd10, %r14, 8;
	add.s64 	%rd11, %rd3, %rd10;
	ld.global.f64 	%fd7, [%rd11];
	add.f64 	%fd8, %fd4, %fd5;
	add.f64 	%fd9, %fd8, %fd6;
	add.f64 	%fd41, %fd9, %fd7;
$L__BB9_2:
	shl.b32 	%r16, %r1, 3;
	mov.u32 	%r17, _ZZ12reduceSmemV2PKdPdjE4smem;
	add.s32 	%r5, %r17, %r16;
	st.shared.f64 	[%r5], %fd41;
	bar.sync 	0;
	setp.lt.u32 	%p2, %r3, 1024;
	setp.gt.u32 	%p3, %r1, 511;
	or.pred  	%p4, %p2, %p3;
	@%p4 bra 	$L__BB9_4;
	ld.shared.f64 	%fd10, [%r5+4096];
	ld.shared.f64 	%fd11, [%r5];
	add.f64 	%fd12, %fd10, %fd11;
	st.shared.f64 	[%r5], %fd12;
$L__BB9_4:
	bar.sync 	0;
	setp.lt.u32 	%p5, %r3, 512;
	setp.gt.u32 	%p6, %r1, 255;
	or.pred  	%p7, %p5, %p6;
	@%p7 bra 	$L__BB9_6;
	ld.shared.f64 	%fd13, [%r5+2048];
	ld.shared.f64 	%fd14, [%r5];
	add.f64 	%fd15, %fd13, %fd14;
	st.shared.f64 	[%r5], %fd15;
$L__BB9_6:
	bar.sync 	0;
	setp.lt.u32 	%p8, %r3, 256;
	setp.gt.u32 	%p9, %r1, 127;
	or.pred  	%p10, %p8, %p9;
	@%p10 bra 	$L__BB9_8;
	ld.shared.f64 	%fd16, [%r5+1024];
	ld.shared.f64 	%fd17, [%r5];
	add.f64 	%fd18, %fd16, %fd17;
	st.shared.f64 	[%r5], %fd18;
$L__BB9_8:
	bar.sync 	0;
	setp.lt.u32 	%p11, %r3, 128;
	setp.gt.u32 	%p12, %r1, 63;
	or.pred  	%p13, %p11, %p12;
	@%p13 bra 	$L__BB9_10;
	ld.shared.f64 	%fd19, [%r5+512];
	ld.shared.f64 	%fd20, [%r5];
	add.f64 	%fd21, %fd19, %fd20;
	st.shared.f64 	[%r5], %fd21;
$L__BB9_10:
	bar.sync 	0;
	setp.gt.u32 	%p14, %r1, 31;
	@%p14 bra 	$L__BB9_13;
	ld.volatile.shared.f64 	%fd22, [%r5+256];
	ld.volatile.shared.f64 	%fd23, [%r5];
	add.f64 	%fd24, %fd22, %fd23;
	st.volatile.shared.f64 	[%r5], %fd24;
	ld.volatile.shared.f64 	%fd25, [%r5+128];
	ld.volatile.shared.f64 	%fd26, [%r5];
	add.f64 	%fd27, %fd25, %fd26;
	st.volatile.shared.f64 	[%r5], %fd27;
	ld.volatile.shared.f64 	%fd28, [%r5+64];
	ld.volatile.shared.f64 	%fd29, [%r5];
	add.f64 	%fd30, %fd28, %fd29;
	st.volatile.shared.f64 	[%r5], %fd30;
	ld.volatile.shared.f64 	%fd31, [%r5+32];
	ld.volatile.shared.f64 	%fd32, [%r5];
	add.f64 	%fd33, %fd31, %fd32;
	st.volatile.shared.f64 	[%r5], %fd33;
	ld.volatile.shared.f64 	%fd34, [%r5+16];
	ld.volatile.shared.f64 	%fd35, [%r5];
	add.f64 	%fd36, %fd34, %fd35;
	st.volatile.shared.f64 	[%r5], %fd36;
	ld.volatile.shared.f64 	%fd37, [%r5+8];
	ld.volatile.shared.f64 	%fd38, [%r5];
	add.f64 	%fd39, %fd37, %fd38;
	st.volatile.shared.f64 	[%r5], %fd39;
	setp.ne.s32 	%p15, %r1, 0;
	@%p15 bra 	$L__BB9_13;
	ld.shared.f64 	%fd40, [_ZZ12reduceSmemV2PKdPdjE4smem];
	cvta.to.global.u64 	%rd12, %rd2;
	mul.wide.u32 	%rd13, %r2, 8;
	add.s64 	%rd14, %rd12, %rd13;
	st.global.f64 	[%rd14], %fd40;
$L__BB9_13:
	ret;

}
	// .globl	_Z15MatrixMulKernelPdS_S_i
.visible .entry _Z15MatrixMulKernelPdS_S_i(
	.param .u64 .ptr .align 1 _Z15MatrixMulKernelPdS_S_i_param_0,
	.param .u64 .ptr .align 1 _Z15MatrixMulKernelPdS_S_i_param_1,
	.param .u64 .ptr .align 1 _Z15MatrixMulKernelPdS_S_i_param_2,
	.param .u32 _Z15MatrixMulKernelPdS_S_i_param_3
)
{
	.reg .pred 	%p<3>;
	.reg .b32 	%r<37>;
	.reg .b64 	%rd<13>;
	.reg .b64 	%fd<105>;
	// demoted variable
	.shared .align 8 .b8 _ZZ15MatrixMulKernelPdS_S_iE3Mds[8192];
	// demoted variable
	.shared .align 8 .b8 _ZZ15MatrixMulKernelPdS_S_iE3Nds[8192];
	ld.param.u64 	%rd3, [_Z15MatrixMulKernelPdS_S_i_param_0];
	ld.param.u64 	%rd4, [_Z15MatrixMulKernelPdS_S_i_param_1];
	ld.param.u64 	%rd5, [_Z15MatrixMulKernelPdS_S_i_param_2];
	ld.param.u32 	%r19, [_Z15MatrixMulKernelPdS_S_i_param_3];
	mov.u32 	%r20, %ctaid.x;
	mov.u32 	%r21, %ctaid.y;
	mov.u32 	%r1, %tid.x;
	mov.u32 	%r2, %tid.y;
	shl.b32 	%r22, %r21, 5;
	add.s32 	%r3, %r22, %r2;
	shl.b32 	%r4, %r20, 5;
	setp.lt.s32 	%p1, %r19, 32;
	mov.f64 	%fd104, 0d0000000000000000;
	@%p1 bra 	$L__BB10_3;
	shl.b32 	%r23, %r2, 8;
	mov.u32 	%r24, _ZZ15MatrixMulKernelPdS_S_iE3Mds;
	add.s32 	%r5, %r24, %r23;
	shl.b32 	%r25, %r1, 3;
	add.s32 	%r6, %r5, %r25;
	mov.u32 	%r26, _ZZ15MatrixMulKernelPdS_S_iE3Nds;
	add.s32 	%r8, %r26, %r25;
	add.s32 	%r7, %r8, %r23;
	shr.s32 	%r27, %r19, 31;
	shr.u32 	%r28, %r27, 27;
	add.s32 	%r29, %r19, %r28;
	shr.s32 	%r30, %r29, 5;
	neg.s32 	%r36, %r30;
	mad.lo.s32 	%r35, %r19, %r3, %r1;
	mad.lo.s32 	%r31, %r2, %r19, %r1;
	add.s32 	%r34, %r31, %r4;
	shl.b32 	%r12, %r19, 5;
	cvta.to.global.u64 	%rd1, %rd3;
	cvta.to.global.u64 	%rd2, %rd4;
	mov.f64 	%fd104, 0d0000000000000000;
$L__BB10_2:
	mul.wide.s32 	%rd6, %r35, 8;
	add.s64 	%rd7, %rd1, %rd6;
	ld.global.f64 	%fd6, [%rd7];
	st.shared.f64 	[%r6], %fd6;
	mul.wide.u32 	%rd8, %r34, 8;
	add.s64 	%rd9, %rd2, %rd8;
	ld.global.f64 	%fd7, [%rd9];
	st.shared.f64 	[%r7], %fd7;
	bar.sync 	0;
	ld.shared.f64 	%fd8, [%r5];
	ld.shared.f64 	%fd9, [%r8];
	fma.rn.f64 	%fd10, %fd8, %fd9, %fd104;
	ld.shared.f64 	%fd11, [%r5+8];
	ld.shared.f64 	%fd12, [%r8+256];
	fma.rn.f64 	%fd13, %fd11, %fd12, %fd10;
	ld.shared.f64 	%fd14, [%r5+16];
	ld.shared.f64 	%fd15, [%r8+512];
	fma.rn.f64 	%fd16, %fd14, %fd15, %fd13;
	ld.shared.f64 	%fd17, [%r5+24];
	ld.shared.f64 	%fd18, [%r8+768];
	fma.rn.f64 	%fd19, %fd17, %fd18, %fd16;
	ld.shared.f64 	%fd20, [%r5+32];
	ld.shared.f64 	%fd21, [%r8+1024];
	fma.rn.f64 	%fd22, %fd20, %fd21, %fd19;
	ld.shared.f64 	%fd23, [%r5+40];
	ld.shared.f64 	%fd24, [%r8+1280];
	fma.rn.f64 	%fd25, %fd23, %fd24, %fd22;
	ld.shared.f64 	%fd26, [%r5+48];
	ld.shared.f64 	%fd27, [%r8+1536];
	fma.rn.f64 	%fd28, %fd26, %fd27, %fd25;
	ld.shared.f64 	%fd29, [%r5+56];
	ld.shared.f64 	%fd30, [%r8+1792];
	fma.rn.f64 	%fd31, %fd29, %fd30, %fd28;
	ld.shared.f64 	%fd32, [%r5+64];
	ld.shared.f64 	%fd33, [%r8+2048];
	fma.rn.f64 	%fd34, %fd32, %fd33, %fd31;
	ld.shared.f64 	%fd35, [%r5+72];
	ld.shared.f64 	%fd36, [%r8+2304];
	fma.rn.f64 	%fd37, %fd35, %fd36, %fd34;
	ld.shared.f64 	%fd38, [%r5+80];
	ld.shared.f64 	%fd39, [%r8+2560];
	fma.rn.f64 	%fd40, %fd38, %fd39, %fd37;
	ld.shared.f64 	%fd41, [%r5+88];
	ld.shared.f64 	%fd42, [%r8+2816];
	fma.rn.f64 	%fd43, %fd41, %fd42, %fd40;
	ld.shared.f64 	%fd44, [%r5+96];
	ld.shared.f64 	%fd45, [%r8+3072];
	fma.rn.f64 	%fd46, %fd44, %fd45, %fd43;
	ld.shared.f64 	%fd47, [%r5+104];
	ld.shared.f64 	%fd48, [%r8+3328];
	fma.rn.f64 	%fd49, %fd47, %fd48, %fd46;
	ld.shared.f64 	%fd50, [%r5+112];
	ld.shared.f64 	%fd51, [%r8+3584];
	fma.rn.f64 	%fd52, %fd50, %fd51, %fd49;
	ld.shared.f64 	%fd53, [%r5+120];
	ld.shared.f64 	%fd54, [%r8+3840];
	fma.rn.f64 	%fd55, %fd53, %fd54, %fd52;
	ld.shared.f64 	%fd56, [%r5+128];
	ld.shared.f64 	%fd57, [%r8+4096];
	fma.rn.f64 	%fd58, %fd56, %fd57, %fd55;
	ld.shared.f64 	%fd59, [%r5+136];
	ld.shared.f64 	%fd60, [%r8+4352];
	fma.rn.f64 	%fd61, %fd59, %fd60, %fd58;
	ld.shared.f64 	%fd62, [%r5+144];
	ld.shared.f64 	%fd63, [%r8+4608];
	fma.rn.f64 	%fd64, %fd62, %fd63, %fd61;
	ld.shared.f64 	%fd65, [%r5+152];
	ld.shared.f64 	%fd66, [%r8+4864];
	fma.rn.f64 	%fd67, %fd65, %fd66, %fd64;
	ld.shared.f64 	%fd68, [%r5+160];
	ld.shared.f64 	%fd69, [%r8+5120];
	fma.rn.f64 	%fd70, %fd68, %fd69, %fd67;
	ld.shared.f64 	%fd71, [%r5+168];
	ld.shared.f64 	%fd72, [%r8+5376];
	fma.rn.f64 	%fd73, %fd71, %fd72, %fd70;
	ld.shared.f64 	%fd74, [%r5+176];
	ld.shared.f64 	%fd75, [%r8+5632];
	fma.rn.f64 	%fd76, %fd74, %fd75, %fd73;
	ld.shared.f64 	%fd77, [%r5+184];
	ld.shared.f64 	%fd78, [%r8+5888];
	fma.rn.f64 	%fd79, %fd77, %fd78, %fd76;
	ld.shared.f64 	%fd80, [%r5+192];
	ld.shared.f64 	%fd81, [%r8+6144];
	fma.rn.f64 	%fd82, %fd80, %fd81, %fd79;
	ld.shared.f64 	%fd83, [%r5+200];
	ld.shared.f64 	%fd84, [%r8+6400];
	fma.rn.f64 	%fd85, %fd83, %fd84, %fd82;
	ld.shared.f64 	%fd86, [%r5+208];
	ld.shared.f64 	%fd87, [%r8+6656];
	fma.rn.f64 	%fd88, %fd86, %fd87, %fd85;
	ld.shared.f64 	%fd89, [%r5+216];
	ld.shared.f64 	%fd90, [%r8+6912];
	fma.rn.f64 	%fd91, %fd89, %fd90, %fd88;
	ld.shared.f64 	%fd92, [%r5+224];
	ld.shared.f64 	%fd93, [%r8+7168];
	fma.rn.f64 	%fd94, %fd92, %fd93, %fd91;
	ld.shared.f64 	%fd95, [%r5+232];
	ld.shared.f64 	%fd96, [%r8+7424];
	fma.rn.f64 	%fd97, %fd95, %fd96, %fd94;
	ld.shared.f64 	%fd98, [%r5+240];
	ld.shared.f64 	%fd99, [%r8+7680];
	fma.rn.f64 	%fd100, %fd98, %fd99, %fd97;
	ld.shared.f64 	%fd101, [%r5+248];
	ld.shared.f64 	%fd102, [%r8+7936];
	fma.rn.f64 	%fd104, %fd101, %fd102, %fd100;
	bar.sync 	0;
	add.s32 	%r36, %r36, 1;
	setp.ne.s32 	%p2, %r36, 0;
	add.s32 	%r35, %r35, 32;
	add.s32 	%r34, %r34, %r12;
	@%p2 bra 	$L__BB10_2;
$L__BB10_3:
	cvta.to.global.u64 	%rd10, %rd5;
	add.s32 	%r32, %r4, %r1;
	mad.lo.s32 	%r33, %r19, %r3, %r32;
	mul.wide.s32 	%rd11, %r33, 8;
	add.s64 	%rd12, %rd10, %rd11;
	st.global.f64 	[%rd12], %fd104;
	ret;

}
	// .globl	_Z22pointDivisionMatrixGPUPKdS0_Pdii
.visible .entry _Z22pointDivisionMatrixGPUPKdS0_Pdii(
	.param .u64 .ptr .align 1 _Z22pointDivisionMatrixGPUPKdS0_Pdii_param_0,
	.param .u64 .ptr .align 1 _Z22pointDivisionMatrixGPUPKdS0_Pdii_param_1,
	.param .u64 .ptr .align 1 _Z22pointDivisionMatrixGPUPKdS0_Pdii_param_2,
	.param .u32 _Z22pointDivisionMatrixGPUPKdS0_Pdii_param_3,
	.param .u32 _Z22pointDivisionMatrixGPUPKdS0_Pdii_param_4
)
{
	.reg .pred 	%p<4>;
	.reg .b32 	%r<14>;
	.reg .b64 	%rd<11>;
	.reg .b64 	%fd<4>;

	ld.param.u64 	%rd1, [_Z22pointDivisionMatrixGPUPKdS0_Pdii_param_0];
	ld.param.u64 	%rd2, [_Z22pointDivisionMatrixGPUPKdS0_Pdii_param_1];
	ld.param.u64 	%rd3, [_Z22pointDivisionMatrixGPUPKdS0_Pdii_param_2];
	ld.param.u32 	%r2, [_Z22pointDivisionMatrixGPUPKdS0_Pdii_param_3];
	ld.param.u32 	%r3, [_Z22pointDivisionMatrixGPUPKdS0_Pdii_param_4];
	mov.u32 	%r5, %tid.x;
	mov.u32 	%r6, %ctaid.x;
	mov.u32 	%r7, %ntid.x;
	mad.lo.s32 	%r8, %r6, %r7, %r5;
	mov.u32 	%r9, %tid.y;
	mov.u32 	%r10, %ctaid.y;
	mov.u32 	%r11, %ntid.y;
	mad.lo.s32 	%r12, %r10, %r11, %r9;
	mad.lo.s32 	%r1, %r2, %r12, %r8;
	setp.ge.u32 	%p1, %r8, %r2;
	setp.ge.u32 	%p2, %r12, %r3;
	or.pred  	%p3, %p1, %p2;
	@%p3 bra 	$L__BB11_2;
	cvta.to.global.u64 	%rd4, %rd1;
	cvta.to.global.u64 	%rd5, %rd2;
	cvta.to.global.u64 	%rd6, %rd3;
	mul.wide.u32 	%rd7, %r1, 8;
	add.s64 	%rd8, %rd4, %rd7;
	ld.global.f64 	%fd1, [%rd8];
	add.s64 	%rd9, %rd5, %rd7;
	ld.global.f64 	%fd2, [%rd9];
	div.rn.f64 	%fd3, %fd1, %fd2;
	add.s64 	%rd10, %rd6, %rd7;
	st.global.f64 	[%rd10], %fd3;
$L__BB11_2:
	ret;

}
	// .globl	_Z20pointSquareMatrixGPUPKdPdii
.visible .entry _Z20pointSquareMatrixGPUPKdPdii(
	.param .u64 .ptr .align 1 _Z20pointSquareMatrixGPUPKdPdii_param_0,
	.param .u64 .ptr .align 1 _Z20pointSquareMatrixGPUPKdPdii_param_1,
	.param .u32 _Z20pointSquareMatrixGPUPKdPdii_param_2,
	.param .u32 _Z20pointSquareMatrixGPUPKdPdii_param_3
)
{
	.reg .pred 	%p<4>;
	.reg .b32 	%r<14>;
	.reg .b64 	%rd<8>;
	.reg .b64 	%fd<3>;

	ld.param.u64 	%rd1, [_Z20pointSquareMatrixGPUPKdPdii_param_0];
	ld.param.u64 	%rd2, [_Z20pointSquareMatrixGPUPKdPdii_param_1];
	ld.param.u32 	%r2, [_Z20pointSquareMatrixGPUPKdPdii_param_2];
	ld.param.u32 	%r3, [_Z20pointSquareMatrixGPUPKdPdii_param_3];
	mov.u32 	%r5, %tid.x;
	mov.u32 	%r6, %ctaid.x;
	mov.u32 	%r7, %ntid.x;
	mad.lo.s32 	%r8, %r6, %r7, %r5;
	mov.u32 	%r9, %tid.y;
	mov.u32 	%r10, %ctaid.y;
	mov.u32 	%r11, %ntid.y;
	mad.lo.s32 	%r12, %r10, %r11, %r9;
	mad.lo.s32 	%r1, %r2, %r12, %r8;
	setp.ge.u32 	%p1, %r8, %r2;
	setp.ge.u32 	%p2, %r12, %r3;
	or.pred  	%p3, %p1, %p2;
	@%p3 bra 	$L__BB12_2;
	cvta.to.global.u64 	%rd3, %rd1;
	cvta.to.global.u64 	%rd4, %rd2;
	mul.wide.u32 	%rd5, %r1, 8;
	add.s64 	%rd6, %rd3, %rd5;
	ld.global.f64 	%fd1, [%rd6];
	mul.f64 	%fd2, %fd1, %fd1;
	add.s64 	%rd7, %rd4, %rd5;
	st.global.f64 	[%rd7], %fd2;
$L__BB12_2:
	ret;

}
.func  (.param .b64 func_retval0) __internal_accurate_pow(
	.param .b64 __internal_accurate_pow_param_0,
	.param .b64 __internal_accurate_pow_param_1
)
{
	.reg .pred 	%p<8>;
	.reg .b32 	%r<49>;
	.reg .b32 	%f<3>;
	.reg .b64 	%fd<109>;

	ld.param.f64 	%fd10, [__internal_accurate_pow_param_0];
	ld.param.f64 	%fd11, [__internal_accurate_pow_param_1];
	{
	.reg .b32 %temp; 
	mov.b64 	{%temp, %r46}, %fd10;
	}
	{
	.reg .b32 %temp; 
	mov.b64 	{%r45, %temp}, %fd10;
	}
	shr.u32 	%r47, %r46, 20;
	setp.gt.u32 	%p1, %r46, 1048575;
	@%p1 bra 	$L__BB13_2;
	mul.f64 	%fd12, %fd10, 0d4350000000000000;
	{
	.reg .b32 %temp; 
	mov.b64 	{%temp, %r46}, %fd12;
	}
	{
	.reg .b32 %temp; 
	mov.b64 	{%r45, %temp}, %fd12;
	}
	shr.u32 	%r16, %r46, 20;
	add.s32 	%r47, %r16, -54;
$L__BB13_2:
	add.s32 	%r48, %r47, -1023;
	and.b32  	%r17, %r46, -2146435073;
	or.b32  	%r18, %r17, 1072693248;
	mov.b64 	%fd107, {%r45, %r18};
	setp.lt.u32 	%p2, %r18, 1073127583;
	@%p2 bra 	$L__BB13_4;
	{
	.reg .b32 %temp; 
	mov.b64 	{%r19, %temp}, %fd107;
	}
	{
	.reg .b32 %temp; 
	mov.b64 	{%temp, %r20}, %fd107;
	}
	add.s32 	%r21, %r20, -1048576;
	mov.b64 	%fd107, {%r19, %r21};
	add.s32 	%r48, %r47, -1022;
$L__BB13_4:
	add.f64 	%fd13, %fd107, 0dBFF0000000000000;
	add.f64 	%fd14, %fd107, 0d3FF0000000000000;
	rcp.approx.ftz.f64 	%fd15, %fd14;
	neg.f64 	%fd16, %fd14;
	fma.rn.f64 	%fd17, %fd16, %fd15, 0d3FF0000000000000;
	fma.rn.f64 	%fd18, %fd17, %fd17, %fd17;
	fma.rn.f64 	%fd19, %fd18, %fd15, %fd15;
	mul.f64 	%fd20, %fd13, %fd19;
	fma.rn.f64 	%fd21, %fd13, %fd19, %fd20;
	mul.f64 	%fd22, %fd21, %fd21;
	fma.rn.f64 	%fd23, %fd22, 0d3EB0F5FF7D2CAFE2, 0d3ED0F5D241AD3B5A;
	fma.rn.f64 	%fd24, %fd23, %fd22, 0d3EF3B20A75488A3F;
	fma.rn.f64 	%fd25, %fd24, %fd22, 0d3F1745CDE4FAECD5;
	fma.rn.f64 	%fd26, %fd25, %fd22, 0d3F3C71C7258A578B;
	fma.rn.f64 	%fd27, %fd26, %fd22, 0d3F6249249242B910;
	fma.rn.f64 	%fd28, %fd27, %fd22, 0d3F89999999999DFB;
	sub.f64 	%fd29, %fd13, %fd21;
	add.f64 	%fd30, %fd29, %fd29;
	neg.f64 	%fd31, %fd21;
	fma.rn.f64 	%fd32, %fd31, %fd13, %fd30;
	mul.f64 	%fd33, %fd19, %fd32;
	fma.rn.f64 	%fd34, %fd22, %fd28, 0d3FB5555555555555;
	mov.f64 	%fd35, 0d3FB5555555555555;
	sub.f64 	%fd36, %fd35, %fd34;
	fma.rn.f64 	%fd37, %fd22, %fd28, %fd36;
	add.f64 	%fd38, %fd37, 0dBC46A4CB00B9E7B0;
	add.f64 	%fd39, %fd34, %fd38;
	sub.f64 	%fd40, %fd34, %fd39;
	add.f64 	%fd41, %fd38, %fd40;
	mul.rn.f64 	%fd42, %fd21, %fd21;
	neg.f64 	%fd43, %fd42;
	fma.rn.f64 	%fd44, %fd21, %fd21, %fd43;
	{
	.reg .b32 %temp; 
	mov.b64 	{%r22, %temp}, %fd33;
	}
	{
	.reg .b32 %temp; 
	mov.b64 	{%temp, %r23}, %fd33;
	}
	add.s32 	%r24, %r23, 1048576;
	mov.b64 	%fd45, {%r22, %r24};
	fma.rn.f64 	%fd46, %fd21, %fd45, %fd44;
	mul.rn.f64 	%fd47, %fd42, %fd21;
	neg.f64 	%fd48, %fd47;
	fma.rn.f64 	%fd49, %fd42, %fd21, %fd48;
	fma.rn.f64 	%fd50, %fd42, %fd33, %fd49;
	fma.rn.f64 	%fd51, %fd46, %fd21, %fd50;
	mul.rn.f64 	%fd52, %fd39, %fd47;
	neg.f64 	%fd53, %fd52;
	fma.rn.f64 	%fd54, %fd39, %fd47, %fd53;
	fma.rn.f64 	%fd55, %fd39, %fd51, %fd54;
	fma.rn.f64 	%fd56, %fd41, %fd47, %fd55;
	add.f64 	%fd57, %fd52, %fd56;
	sub.f64 	%fd58, %fd52, %fd57;
	add.f64 	%fd59, %fd56, %fd58;
	add.f64 	%fd60, %fd21, %fd57;
	sub.f64 	%fd61, %fd21, %fd60;
	add.f64 	%fd62, %fd57, %fd61;
	add.f64 	%fd63, %fd59, %fd62;
	add.f64 	%fd64, %fd33, %fd63;
	add.f64 	%fd65, %fd60, %fd64;
	sub.f64 	%fd66, %fd60, %fd65;
	add.f64 	%fd67, %fd64, %fd66;
	xor.b32  	%r25, %r48, -2147483648;
	mov.b32 	%r26, 1127219200;
	mov.b64 	%fd68, {%r25, %r26};
	mov.b32 	%r27, -2147483648;
	mov.b64 	%fd69, {%r27, %r26};
	sub.f64 	%fd70, %fd68, %fd69;
	fma.rn.f64 	%fd71, %fd70, 0d3FE62E42FEFA39EF, %fd65;
	fma.rn.f64 	%fd72, %fd70, 0dBFE62E42FEFA39EF, %fd71;
	sub.f64 	%fd73, %fd72, %fd65;
	sub.f64 	%fd74, %fd67, %fd73;
	fma.rn.f64 	%fd75, %fd70, 0d3C7ABC9E3B39803F, %fd74;
	add.f64 	%fd76, %fd71, %fd75;
	sub.f64 	%fd77, %fd71, %fd76;
	add.f64 	%fd78, %fd75, %fd77;
	{
	.reg .b32 %temp; 
	mov.b64 	{%temp, %r28}, %fd11;
	}
	{
	.reg .b32 %temp; 
	mov.b64 	{%r29, %temp}, %fd11;
	}
	shl.b32 	%r30, %r28, 1;
	setp.gt.u32 	%p3, %r30, -33554433;
	and.b32  	%r31, %r28, -15728641;
	selp.b32 	%r32, %r31, %r28, %p3;
	mov.b64 	%fd79, {%r29, %r32};
	mul.rn.f64 	%fd80, %fd76, %fd79;
	neg.f64 	%fd81, %fd80;
	fma.rn.f64 	%fd82, %fd76, %fd79, %fd81;
	fma.rn.f64 	%fd83, %fd78, %fd79, %fd82;
	add.f64 	%fd4, %fd80, %fd83;
	sub.f64 	%fd84, %fd80, %fd4;
	add.f64 	%fd5, %fd83, %fd84;
	fma.rn.f64 	%fd85, %fd4, 0d3FF71547652B82FE, 0d4338000000000000;
	{
	.reg .b32 %temp; 
	mov.b64 	{%r13, %temp}, %fd85;
	}
	mov.f64 	%fd86, 0dC338000000000000;
	add.rn.f64 	%fd87, %fd85, %fd86;
	fma.rn.f64 	%fd88, %fd87, 0dBFE62E42FEFA39EF, %fd4;
	fma.rn.f64 	%fd89, %fd87, 0dBC7ABC9E3B39803F, %fd88;
	fma.rn.f64 	%fd90, %fd89, 0d3E5ADE1569CE2BDF, 0d3E928AF3FCA213EA;
	fma.rn.f64 	%fd91, %fd90, %fd89, 0d3EC71DEE62401315;
	fma.rn.f64 	%fd92, %fd91, %fd89, 0d3EFA01997C89EB71;
	fma.rn.f64 	%fd93, %fd92, %fd89, 0d3F2A01A014761F65;
	fma.rn.f64 	%fd94, %fd93, %fd89, 0d3F56C16C1852B7AF;
	fma.rn.f64 	%fd95, %fd94, %fd89, 0d3F81111111122322;
	fma.rn.f64 	%fd96, %fd95, %fd89, 0d3FA55555555502A1;
	fma.rn.f64 	%fd97, %fd96, %fd89, 0d3FC5555555555511;
	fma.rn.f64 	%fd98, %fd97, %fd89, 0d3FE000000000000B;
	fma.rn.f64 	%fd99, %fd98, %fd89, 0d3FF0000000000000;
	fma.rn.f64 	%fd100, %fd99, %fd89, 0d3FF0000000000000;
	{
	.reg .b32 %temp; 
	mov.b64 	{%r14, %temp}, %fd100;
	}
	{
	.reg .b32 %temp; 
	mov.b64 	{%temp, %r15}, %fd100;
	}
	shl.b32 	%r33, %r13, 20;
	add.s32 	%r34, %r33, %r15;
	mov.b64 	%fd108, {%r14, %r34};
	{
	.reg .b32 %temp; 
	mov.b64 	{%temp, %r35}, %fd4;
	}
	mov.b32 	%f2, %r35;
	abs.f32 	%f1, %f2;
	setp.lt.f32 	%p4, %f1, 0f4086232B;
	@%p4 bra 	$L__BB13_7;
	setp.lt.f64 	%p5, %fd4, 0d0000000000000000;
	add.f64 	%fd101, %fd4, 0d7FF0000000000000;
	selp.f64 	%fd108, 0d0000000000000000, %fd101, %p5;
	setp.geu.f32 	%p6, %f1, 0f40874800;
	@%p6 bra 	$L__BB13_7;
	shr.u32 	%r36, %r13, 31;
	add.s32 	%r37, %r13, %r36;
	shr.s32 	%r38, %r37, 1;
	shl.b32 	%r39, %r38, 20;
	add.s32 	%r40, %r15, %r39;
	mov.b64 	%fd102, {%r14, %r40};
	sub.s32 	%r41, %r13, %r38;
	shl.b32 	%r42, %r41, 20;
	add.s32 	%r43, %r42, 1072693248;
	mov.b32 	%r44, 0;
	mov.b64 	%fd103, {%r44, %r43};
	mul.f64 	%fd108, %fd103, %fd102;
$L__BB13_7:
	abs.f64 	%fd104, %fd108;
	setp.eq.f64 	%p7, %fd104, 0d7FF0000000000000;
	fma.rn.f64 	%fd105, %fd108, %fd5, %fd108;
	selp.f64 	%fd106, %fd108, %fd105, %p7;
	st.param.f64 	[func_retval0], %fd106;
	ret;

}


// ===== COMPILED SASS (sm_100) =====

	.target	sm_100

	.elftype	@"ET_EXEC"


//--------------------- .note.nv.tkinfo           --------------------------
	.section	.note.nv.tkinfo,"",@"SHT_NOTE"
	.sectionflags	@"SHF_NOTE_NV_TKINFO"
	.tkinfo
        /*0018*/ 	.word	0x00000002
        /*0030*/ 	.string	""
        /*0030*/ 	.string	"ptxas"
        /*0030*/ 	.string	"Cuda compilation tools, release 13.0, V13.0.88"
        /*0030*/ 	.string	"Build cuda_13.0.r13.0/compiler.36424714_0"
        /*0030*/ 	.string	"-arch sm_100 -m 64 "



//--------------------- .note.nv.cuinfo           --------------------------
	.section	.note.nv.cuinfo,"",@"SHT_NOTE"
	.sectionflags	@"SHF_NOTE_NV_CUINFO"
        /*0018*/ 	.short	0x0002
        /*001a*/ 	.short	0x0064
        /*001c*/ 	.short	0x0082
	.zero		2


//--------------------- .nv.info                  --------------------------
	.section	.nv.info,"",@"SHT_CUDA_INFO"
	.align	4


	//----- nvinfo : EIATTR_REGCOUNT
	.align		4
        /*0000*/ 	.byte	0x04, 0x2f
        /*0002*/ 	.short	(.L_1 - .L_0)
	.align		4
.L_0:
        /*0004*/ 	.word	index@(_Z30cudaMatrixCompareAndBinarise_GPddii)
        /*0008*/ 	.word	0x0000000a


	//----- nvinfo : EIATTR_FRAME_SIZE
	.align		4
.L_1:
        /*000c*/ 	.byte	0x04, 0x11
        /*000e*/ 	.short	(.L_3 - .L_2)
	.align		4
.L_2:
        /*0010*/ 	.word	index@(_Z30cudaMatrixCompareAndBinarise_GPddii)
        /*0014*/ 	.word	0x00000000


	//----- nvinfo : EIATTR_REGCOUNT
	.align		4
.L_3:
        /*0018*/ 	.byte	0x04, 0x2f
        /*001a*/ 	.short	(.L_5 - .L_4)
	.align		4
.L_4:
        /*001c*/ 	.word	index@(_Z30cudaMatrixCompareAndBinarise_LPddii)
        /*0020*/ 	.word	0x0000000a


	//----- nvinfo : EIATTR_FRAME_SIZE
	.align		4
.L_5:
        /*0024*/ 	.byte	0x04, 0x11
        /*0026*/ 	.short	(.L_7 - .L_6)
	.align		4
.L_6:
        /*0028*/ 	.word	index@(_Z30cudaMatrixCompareAndBinarise_LPddii)
        /*002c*/ 	.word	0x00000000


	//----- nvinfo : EIATTR_REGCOUNT
	.align		4
.L_7:
        /*0030*/ 	.byte	0x04, 0x2f
        /*0032*/ 	.short	(.L_9 - .L_8)
	.align		4
.L_8:
        /*0034*/ 	.word	index@(_Z12sumMatrixGPUPKdS0_Pdii)
        /*0038*/ 	.word	0x0000000e


	//----- nvinfo : EIATTR_FRAME_SIZE
	.align		4
.L_9:
        /*003c*/ 	.byte	0x04, 0x11
        /*003e*/ 	.short	(.L_11 - .L_10)
	.align		4
.L_10:
        /*0040*/ 	.word	index@(_Z12sumMatrixGPUPKdS0_Pdii)
        /*0044*/ 	.word	0x00000000


	//----- nvinfo : EIATTR_REGCOUNT
	.align		4
.L_11:
        /*0048*/ 	.byte	0x04, 0x2f
        /*004a*/ 	.short	(.L_13 - .L_12)
	.align		4
.L_12:
        /*004c*/ 	.word	index@(_Z21pointProductMatrixGPUPKdS0_Pdii)
        /*0050*/ 	.word	0x0000000e


	//----- nvinfo : EIATTR_FRAME_SIZE
	.align		4
.L_13:
        /*0054*/ 	.byte	0x04, 0x11
        /*0056*/ 	.short	(.L_15 - .L_14)
	.align		4
.L_14:
        /*0058*/ 	.word	index@(_Z21pointProductMatrixGPUPKdS0_Pdii)
        /*005c*/ 	.word	0x00000000


	//----- nvinfo : EIATTR_REGCOUNT
	.align		4
.L_15:
        /*0060*/ 	.byte	0x04, 0x2f
        /*0062*/ 	.short	(.L_17 - .L_16)
	.align		4
.L_16:
        /*0064*/ 	.word	index@(_Z21matrixProductConstGPUPKddPdii)
        /*0068*/ 	.word	0x0000000c


	//----- nvinfo : EIATTR_FRAME_SIZE
	.align		4
.L_17:
        /*006c*/ 	.byte	0x04, 0x11
        /*006e*/ 	.short	(.L_19 - .L_18)
	.align		4
.L_18:
        /*0070*/ 	.word	index@(_Z21matrixProductConstGPUPKddPdii)
        /*0074*/ 	.word	0x00000000


	//----- nvinfo : EIATTR_REGCOUNT
	.align		4
.L_19:
        /*0078*/ 	.byte	0x04, 0x2f
        /*007a*/ 	.short	(.L_21 - .L_20)
	.align		4
.L_20:
        /*007c*/ 	.word	index@(_Z21matrixCalculatePowGPUPKddPdii)
        /*0080*/ 	.word	0x0000001e


	//----- nvinfo : EIATTR_FRAME_SIZE
	.align		4
.L_21:
        /*0084*/ 	.byte	0x04, 0x11
        /*0086*/ 	.short	(.L_23 - .L_22)
	.align		4
.L_22:
        /*0088*/ 	.word	index@($_Z21matrixCalculatePowGPUPKddPdii$__internal_accurate_pow)
        /*008c*/ 	.word	0x00000000


	//----- nvinfo : EIATTR_FRAME_SIZE
	.align		4
.L_23:
        /*0090*/ 	.byte	0x04, 0x11
        /*0092*/ 	.short	(.L_25 - .L_24)
	.align		4
.L_24:
        /*0094*/ 	.word	index@(_Z21matrixCalculatePowGPUPKddPdii)
        /*0098*/ 	.word	0x00000000


	//----- nvinfo : EIATTR_REGCOUNT
	.align		4
.L_25:
        /*009c*/ 	.byte	0x04, 0x2f
        /*009e*/ 	.short	(.L_27 - .L_26)
	.align		4
.L_26:
        /*00a0*/ 	.word	index@(_Z28matrixCalculatePowAndMultGPUPKdddPdii)
        /*00a4*/ 	.word	0x0000001e


	//----- nvinfo : EIATTR_FRAME_SIZE
	.align		4
.L_27:
        /*00a8*/ 	.byte	0x04, 0x11
        /*00aa*/ 	.short	(.L_29 - .L_28)
	.align		4
.L_28:
        /*00ac*/ 	.word	index@($_Z28matrixCalculatePowAndMultGPUPKdddPdii$__internal_accurate_pow)
        /*00b0*/ 	.word	0x00000000


	//----- nvinfo : EIATTR_FRAME_SIZE
	.align		4
.L_29:
        /*00b4*/ 	.byte	0x04, 0x11
        /*00b6*/ 	.short	(.L_31 - .L_30)
	.align		4
.L_30:
        /*00b8*/ 	.word	index@(_Z28matrixCalculatePowAndMultGPUPKdddPdii)
        /*00bc*/ 	.word	0x00000000


	//----- nvinfo : EIATTR_REGCOUNT
	.align		4
.L_31:
        /*00c0*/ 	.byte	0x04, 0x2f
        /*00c2*/ 	.short	(.L_33 - .L_32)
	.align		4
.L_32:
        /*00c4*/ 	.word	index@(_Z17subtractMatrixGPUPKdS0_Pdii)
        /*00c8*/ 	.word	0x0000000e


	//----- nvinfo : EIATTR_FRAME_SIZE
	.align		4
.L_33:
        /*00cc*/ 	.byte	0x04, 0x11
        /*00ce*/ 	.short	(.L_35 - .L_34)
	.align		4
.L_34:
        /*00d0*/ 	.word	index@(_Z17subtractMatrixGPUPKdS0_Pdii)
        /*00d4*/ 	.word	0x00000000


	//----- nvinfo : EIATTR_REGCOUNT
	.align		4
.L_35:
        /*00d8*/ 	.byte	0x04, 0x2f
        /*00da*/ 	.short	(.L_37 - .L_36)
	.align		4
.L_36:
        /*00dc*/ 	.word	index@(_Z9reduceSumPdPKdd)
        /*00e0*/ 	.word	0x00000012


	//----- nvinfo : EIATTR_FRAME_SIZE
	.align		4
.L_37:
        /*00e4*/ 	.byte	0x04, 0x11
        /*00e6*/ 	.short	(.L_39 - .L_38)
	.align		4
.L_38:
        /*00e8*/ 	.word	index@(_Z9reduceSumPdPKdd)
        /*00ec*/ 	.word	0x00000000


	//----- nvinfo : EIATTR_REGCOUNT
	.align		4
.L_39:
        /*00f0*/ 	.byte	0x04, 0x2f
        /*00f2*/ 	.short	(.L_41 - .L_40)
	.align		4
.L_40:
        /*00f4*/ 	.word	index@(_Z12reduceSmemV2PKdPdj)
        /*00f8*/ 	.word	0x00000012


	//----- nvinfo : EIATTR_FRAME_SIZE
	.align		4
.L_41:
        /*00fc*/ 	.byte	0x04, 0x11
        /*00fe*/ 	.short	(.L_43 - .L_42)
	.align		4
.L_42:
        /*0100*/ 	.word	index@(_Z12reduceSmemV2PKdPdj)
        /*0104*/ 	.word	0x00000000


	//----- nvinfo : EIATTR_REGCOUNT
	.align		4
.L_43:
        /*0108*/ 	.byte	0x04, 0x2f
        /*010a*/ 	.short	(.L_45 - .L_44)
	.align		4
.L_44:
        /*010c*/ 	.word	index@(_Z15MatrixMulKernelPdS_S_i)
        /*0110*/ 	.word	0x00000020


	//----- nvinfo : EIATTR_FRAME_SIZE
	.align		4
.L_45:
        /*0114*/ 	.byte	0x04, 0x11
        /*0116*/ 	.short	(.L_47 - .L_46)
	.align		4
.L_46:
        /*0118*/ 	.word	index@(_Z15MatrixMulKernelPdS_S_i)
        /*011c*/ 	.word	0x00000000


	//----- nvinfo : EIATTR_REGCOUNT
	.align		4
.L_47:
        /*0120*/ 	.byte	0x04, 0x2f
        /*0122*/ 	.short	(.L_49 - .L_48)
	.align		4
.L_48:
        /*0124*/ 	.word	index@(_Z22pointDivisionMatrixGPUPKdS0_Pdii)
        /*0128*/ 	.word	0x00000019


	//----- nvinfo : EIATTR_FRAME_SIZE
	.align		4
.L_49:
        /*012c*/ 	.byte	0x04, 0x11
        /*012e*/ 	.short	(.L_51 - .L_50)
	.align		4
.L_50:
        /*0130*/ 	.word	index@($__internal_0_$__cuda_sm20_div_rn_f64_full)
        /*0134*/ 	.word	0x00000000


	//----- nvinfo : EIATTR_FRAME_SIZE
	.align		4
.L_51:
        /*0138*/ 	.byte	0x04, 0x11
        /*013a*/ 	.short	(.L_53 - .L_52)
	.align		4
.L_52:
        /*013c*/ 	.word	index@(_Z22pointDivisionMatrixGPUPKdS0_Pdii)
        /*0140*/ 	.word	0x00000000


	//----- nvinfo : EIATTR_REGCOUNT
	.align		4
.L_53:
        /*0144*/ 	.byte	0x04, 0x2f
        /*0146*/ 	.short	(.L_55 - .L_54)
	.align		4
.L_54:
        /*0148*/ 	.word	index@(_Z20pointSquareMatrixGPUPKdPdii)
        /*014c*/ 	.word	0x0000000c


	//----- nvinfo : EIATTR_FRAME_SIZE
	.align		4
.L_55:
        /*0150*/ 	.byte	0x04, 0x11
        /*0152*/ 	.short	(.L_57 - .L_56)
	.align		4
.L_56:
        /*0154*/ 	.word	index@(_Z20pointSquareMatrixGPUPKdPdii)
        /*0158*/ 	.word	0x00000000


	//----- nvinfo : EIATTR_MIN_STACK_SIZE
	.align		4
.L_57:
        /*015c*/ 	.byte	0x04, 0x12
        /*015e*/ 	.short	(.L_59 - .L_58)
	.align		4
.L_58:
        /*0160*/ 	.word	index@(_Z20pointSquareMatrixGPUPKdPdii)
        /*0164*/ 	.word	0x00000000


	//----- nvinfo : EIATTR_MIN_STACK_SIZE
	.align		4
.L_59:
        /*0168*/ 	.byte	0x04, 0x12
        /*016a*/ 	.short	(.L_61 - .L_60)
	.align		4
.L_60:
        /*016c*/ 	.word	index@(_Z22pointDivisionMatrixGPUPKdS0_Pdii)
        /*0170*/ 	.word	0x00000000


	//----- nvinfo : EIATTR_MIN_STACK_SIZE
	.align		4
.L_61:
        /*0174*/ 	.byte	0x04, 0x12
        /*0176*/ 	.short	(.L_63 - .L_62)
	.align		4
.L_62:
        /*0178*/ 	.word	index@(_Z15MatrixMulKernelPdS_S_i)
        /*017c*/ 	.word	0x00000000


	//----- nvinfo : EIATTR_MIN_STACK_SIZE
	.align		4
.L_63:
        /*0180*/ 	.byte	0x04, 0x12
        /*0182*/ 	.short	(.L_65 - .L_64)
	.align		4
.L_64:
        /*0184*/ 	.word	index@(_Z12reduceSmemV2PKdPdj)
        /*0188*/ 	.word	0x00000000


	//----- nvinfo : EIATTR_MIN_STACK_SIZE
	.align		4
.L_65:
        /*018c*/ 	.byte	0x04, 0x12
        /*018e*/ 	.short	(.L_67 - .L_66)
	.align		4
.L_66:
        /*0190*/ 	.word	index@(_Z9reduceSumPdPKdd)
        /*0194*/ 	.word	0x00000000


	//----- nvinfo : EIATTR_MIN_STACK_SIZE
	.align		4
.L_67:
        /*0198*/ 	.byte	0x04, 0x12
        /*019a*/ 	.short	(.L_69 - .L_68)
	.align		4
.L_68:
        /*019c*/ 	.word	index@(_Z17subtractMatrixGPUPKdS0_Pdii)
        /*01a0*/ 	.word	0x00000000


	//----- nvinfo : EIATTR_MIN_STACK_SIZE
	.align		4
.L_69:
        /*01a4*/ 	.byte	0x04, 0x12
        /*01a6*/ 	.short	(.L_71 - .L_70)
	.align		4
.L_70:
        /*01a8*/ 	.word	index@(_Z28matrixCalculatePowAndMultGPUPKdddPdii)
        /*01ac*/ 	.word	0x00000000


	//----- nvinfo : EIATTR_MIN_STACK_SIZE
	.align		4
.L_71:
        /*01b0*/ 	.byte	0x04, 0x12
        /*01b2*/ 	.short	(.L_73 - .L_72)
	.align		4
.L_72:
        /*01b4*/ 	.word	index@(_Z21matrixCalculatePowGPUPKddPdii)
        /*01b8*/ 	.word	0x00000000


	//----- nvinfo : EIATTR_MIN_STACK_SIZE
	.align		4
.L_73:
        /*01bc*/ 	.byte	0x04, 0x12
        /*01be*/ 	.short	(.L_75 - .L_74)
	.align		4
.L_74:
        /*01c0*/ 	.word	index@(_Z21matrixProductConstGPUPKddPdii)
        /*01c4*/ 	.word	0x00000000


	//----- nvinfo : EIATTR_MIN_STACK_SIZE
	.align		4
.L_75:
        /*01c8*/ 	.byte	0x04, 0x12
        /*01ca*/ 	.short	(.L_77 - .L_76)
	.align		4
.L_76:
        /*01cc*/ 	.word	index@(_Z21pointProductMatrixGPUPKdS0_Pdii)
        /*01d0*/ 	.word	0x00000000


	//----- nvinfo : EIATTR_MIN_STACK_SIZE
	.align		4
.L_77:
        /*01d4*/ 	.byte	0x04, 0x12
        /*01d6*/ 	.short	(.L_79 - .L_78)
	.align		4
.L_78:
        /*01d8*/ 	.word	index@(_Z12sumMatrixGPUPKdS0_Pdii)
        /*01dc*/ 	.word	0x00000000


	//----- nvinfo : EIATTR_MIN_STACK_SIZE
	.align		4
.L_79:
        /*01e0*/ 	.byte	0x04, 0x12
        /*01e2*/ 	.short	(.L_81 - .L_80)
	.align		4
.L_80:
        /*01e4*/ 	.word	index@(_Z30cudaMatrixCompareAndBinarise_LPddii)
        /*01e8*/ 	.word	0x00000000


	//----- nvinfo : EIATTR_MIN_STACK_SIZE
	.align		4
.L_81:
        /*01ec*/ 	.byte	0x04, 0x12
        /*01ee*/ 	.short	(.L_83 - .L_82)
	.align		4
.L_82:
        /*01f0*/ 	.word	index@(_Z30cudaMatrixCompareAndBinarise_GPddii)
        /*01f4*/ 	.word	0x00000000
.L_83:


//--------------------- .nv.compat                --------------------------
	.section	.nv.compat,"",@"SHT_CUDA_COMPAT_INFO"
	.align	4
        /*0000*/ 	.byte	0x02, 0x09, 0x00, 0x00, 0x02, 0x02, 0x01, 0x00, 0x02, 0x05, 0x05, 0x00, 0x03, 0x07, 0x01, 0x01
        /*0010*/ 	.byte	0x02, 0x03, 0x00, 0x00, 0x02, 0x06, 0x01, 0x00, 0x04, 0x0b, 0x08, 0x00, 0x01, 0x00, 0x00, 0x00
        /*0020*/ 	.byte	0x00, 0x00, 0x00, 0x00


//--------------------- .nv.info._Z20pointSquareMatrixGPUPKdPdii --------------------------
	.section	.nv.info._Z20pointSquareMatrixGPUPKdPdii,"",@"SHT_CUDA_INFO"
	.sectionflags	@""
	.align	4


	//----- nvinfo : EIATTR_CUDA_API_VERSION
	.align		4
        /*0000*/ 	.byte	0x04, 0x37
        /*0002*/ 	.short	(.L_85 - .L_84)
.L_84:
        /*0004*/ 	.word	0x00000082


	//----- nvinfo : EIATTR_KPARAM_INFO
	.align		4
.L_85:
        /*0008*/ 	.byte	0x04, 0x17
        /*000a*/ 	.short	(.L_87 - .L_86)
.L_86:
        /*000c*/ 	.word	0x00000000
        /*0010*/ 	.short	0x0003
        /*0012*/ 	.short	0x0014
        /*0014*/ 	.byte	0x00, 0xf0, 0x11, 0x00


	//----- nvinfo : EIATTR_KPARAM_INFO
	.align		4
.L_87:
        /*0018*/ 	.byte	0x04, 0x17
        /*001a*/ 	.short	(.L_89 - .L_88)
.L_88:
        /*001c*/ 	.word	0x00000000
        /*0020*/ 	.short	0x0002
        /*0022*/ 	.short	0x0010
        /*0024*/ 	.byte	0x00, 0xf0, 0x11, 0x00


	//----- nvinfo : EIATTR_KPARAM_INFO
	.align		4
.L_89:
        /*0028*/ 	.byte	0x04, 0x17
        /*002a*/ 	.short	(.L_91 - .L_90)
.L_90:
        /*002c*/ 	.word	0x00000000
        /*0030*/ 	.short	0x0001
        /*0032*/ 	.short	0x0008
        /*0034*/ 	.byte	0x00, 0xf5, 0x21, 0x00


	//----- nvinfo : EIATTR_KPARAM_INFO
	.align		4
.L_91:
        /*0038*/ 	.byte	0x04, 0x17
        /*003a*/ 	.short	(.L_93 - .L_92)
.L_92:
        /*003c*/ 	.word	0x00000000
        /*0040*/ 	.short	0x0000
        /*0042*/ 	.short	0x0000
        /*0044*/ 	.byte	0x00, 0xf5, 0x21, 0x00


	//----- nvinfo : EIATTR_SPARSE_MMA_MASK
	.align		4
.L_93:
        /*0048*/ 	.byte	0x03, 0x50
        /*004a*/ 	.short	0x0000


	//----- nvinfo : EIATTR_MAXREG_COUNT
	.align		4
        /*004c*/ 	.byte	0x03, 0x1b
        /*004e*/ 	.short	0x00ff


	//----- nvinfo : EIATTR_MERCURY_ISA_VERSION
	.align		4
        /*0050*/ 	.byte	0x03, 0x5f
        /*0052*/ 	.short	0x0101


	//----- nvinfo : EIATTR_VRC_CTA_INIT_COUNT
	.align		4
        /*0054*/ 	.byte	0x02, 0x4a
	.zero		1
	.zero		1


	//----- nvinfo : EIATTR_EXIT_INSTR_OFFSETS
	.align		4
        /*0058*/ 	.byte	0x04, 0x1c
        /*005a*/ 	.short	(.L_95 - .L_94)


	//   ....[0]....
.L_94:
        /*005c*/ 	.word	0x000000d0


	//   ....[1]....
        /*0060*/ 	.word	0x00000160


	//----- nvinfo : EIATTR_CBANK_PARAM_SIZE
	.align		4
.L_95:
        /*0064*/ 	.byte	0x03, 0x19
        /*0066*/ 	.short	0x0018


	//----- nvinfo : EIATTR_PARAM_CBANK
	.align		4
        /*0068*/ 	.byte	0x04, 0x0a
        /*006a*/ 	.short	(.L_97 - .L_96)
	.align		4
.L_96:
        /*006c*/ 	.word	index@(.nv.constant0._Z20pointSquareMatrixGPUPKdPdii)
        /*0070*/ 	.short	0x0380
        /*0072*/ 	.short	0x0018


	//----- nvinfo : EIATTR_SW_WAR
	.align		4
.L_97:
        /*0074*/ 	.byte	0x04, 0x36
        /*0076*/ 	.short	(.L_99 - .L_98)
.L_98:
        /*0078*/ 	.word	0x00000008
.L_99:


//--------------------- .nv.info._Z22pointDivisionMatrixGPUPKdS0_Pdii --------------------------
	.section	.nv.info._Z22pointDivisionMatrixGPUPKdS0_Pdii,"",@"SHT_CUDA_INFO"
	.sectionflags	@""
	.align	4


	//----- nvinfo : EIATTR_CUDA_API_VERSION
	.align		4
        /*0000*/ 	.byte	0x04, 0x37
        /*0002*/ 	.short	(.L_101 - .L_100)
.L_100:
        /*0004*/ 	.word	0x00000082


	//----- nvinfo : EIATTR_KPARAM_INFO
	.align		4
.L_101:
        /*0008*/ 	.byte	0x04, 0x17
        /*000a*/ 	.short	(.L_103 - .L_102)
.L_102:
        /*000c*/ 	.word	0x00000000
        /*0010*/ 	.short	0x0004
        /*0012*/ 	.short	0x001c
        /*0014*/ 	.byte	0x00, 0xf0, 0x11, 0x00


	//----- nvinfo : EIATTR_KPARAM_INFO
	.align		4
.L_103:
        /*0018*/ 	.byte	0x04, 0x17
        /*001a*/ 	.short	(.L_105 - .L_104)
.L_104:
        /*001c*/ 	.word	0x00000000
        /*0020*/ 	.short	0x0003
        /*0022*/ 	.short	0x0018
        /*0024*/ 	.byte	0x00, 0xf0, 0x11, 0x00


	//----- nvinfo : EIATTR_KPARAM_INFO
	.align		4
.L_105:
        /*0028*/ 	.byte	0x04, 0x17
        /*002a*/ 	.short	(.L_107 - .L_106)
.L_106:
        /*002c*/ 	.word	0x00000000
        /*0030*/ 	.short	0x0002
        /*0032*/ 	.short	0x0010
        /*0034*/ 	.byte	0x00, 0xf5, 0x21, 0x00


	//----- nvinfo : EIATTR_KPARAM_INFO
	.align		4
.L_107:
        /*0038*/ 	.byte	0x04, 0x17
        /*003a*/ 	.short	(.L_109 - .L_108)
.L_108:
        /*003c*/ 	.word	0x00000000
        /*0040*/ 	.short	0x0001
        /*0042*/ 	.short	0x0008
        /*0044*/ 	.byte	0x00, 0xf5, 0x21, 0x00


	//----- nvinfo : EIATTR_KPARAM_INFO
	.align		4
.L_109:
        /*0048*/ 	.byte	0x04, 0x17
        /*004a*/ 	.short	(.L_111 - .L_110)
.L_110:
        /*004c*/ 	.word	0x00000000
        /*0050*/ 	.short	0x0000
        /*0052*/ 	.short	0x0000
        /*0054*/ 	.byte	0x00, 0xf5, 0x21, 0x00


	//----- nvinfo : EIATTR_SPARSE_MMA_MASK
	.align		4
.L_111:
        /*0058*/ 	.byte	0x03, 0x50
        /*005a*/ 	.short	0x0000


	//----- nvinfo : EIATTR_MAXREG_COUNT
	.align		4
        /*005c*/ 	.byte	0x03, 0x1b
        /*005e*/ 	.short	0x00ff


	//----- nvinfo : EIATTR_MERCURY_ISA_VERSION
	.align		4
        /*0060*/ 	.byte	0x03, 0x5f
        /*0062*/ 	.short	0x0101


	//----- nvinfo : EIATTR_VRC_CTA_INIT_COUNT
	.align		4
        /*0064*/ 	.byte	0x02, 0x4a
	.zero		1
	.zero		1


	//----- nvinfo : EIATTR_EXIT_INSTR_OFFSETS
	.align		4
        /*0068*/ 	.byte	0x04, 0x1c
        /*006a*/ 	.short	(.L_113 - .L_112)


	//   ....[0]....
.L_112:
        /*006c*/ 	.word	0x000000d0


	//   ....[1]....
        /*0070*/ 	.word	0x000002a0


	//----- nvinfo : EIATTR_CRS_STACK_SIZE
	.align		4
.L_113:
        /*0074*/ 	.byte	0x04, 0x1e
        /*0076*/ 	.short	(.L_115 - .L_114)
.L_114:
        /*0078*/ 	.word	0x00000000


	//----- nvinfo : EIATTR_CBANK_PARAM_SIZE
	.align		4
.L_115:
        /*007c*/ 	.byte	0x03, 0x19
        /*007e*/ 	.short	0x0020


	//----- nvinfo : EIATTR_PARAM_CBANK
	.align		4
        /*0080*/ 	.byte	0x04, 0x0a
        /*0082*/ 	.short	(.L_117 - .L_116)
	.align		4
.L_116:
        /*0084*/ 	.word	index@(.nv.constant0._Z22pointDivisionMatrixGPUPKdS0_Pdii)
        /*0088*/ 	.short	0x0380
        /*008a*/ 	.short	0x0020


	//----- nvinfo : EIATTR_SW_WAR
	.align		4
.L_117:
        /*008c*/ 	.byte	0x04, 0x36
        /*008e*/ 	.short	(.L_119 - .L_118)
.L_118:
        /*0090*/ 	.word	0x00000008
.L_119:


//--------------------- .nv.info._Z15MatrixMulKernelPdS_S_i --------------------------
	.section	.nv.info._Z15MatrixMulKernelPdS_S_i,"",@"SHT_CUDA_INFO"
	.sectionflags	@""
	.align	4


	//----- nvinfo : EIATTR_CUDA_API_VERSION
	.align		4
        /*0000*/ 	.byte	0x04, 0x37
        /*0002*/ 	.short	(.L_121 - .L_120)
.L_120:
        /*0004*/ 	.word	0x00000082


	//----- nvinfo : EIATTR_KPARAM_INFO
	.align		4
.L_121:
        /*0008*/ 	.byte	0x04, 0x17
        /*000a*/ 	.short	(.L_123 - .L_122)
.L_122:
        /*000c*/ 	.word	0x00000000
        /*0010*/ 	.short	0x0003
        /*0012*/ 	.short	0x0018
        /*0014*/ 	.byte	0x00, 0xf0, 0x11, 0x00


	//----- nvinfo : EIATTR_KPARAM_INFO
	.align		4
.L_123:
        /*0018*/ 	.byte	0x04, 0x17
        /*001a*/ 	.short	(.L_125 - .L_124)
.L_124:
        /*001c*/ 	.word	0x00000000
        /*0020*/ 	.short	0x0002
        /*0022*/ 	.short	0x0010
        /*0024*/ 	.byte	0x00, 0xf5, 0x21, 0x00


	//----- nvinfo : EIATTR_KPARAM_INFO
	.align		4
.L_125:
        /*0028*/ 	.byte	0x04, 0x17
        /*002a*/ 	.short	(.L_127 - .L_126)
.L_126:
        /*002c*/ 	.word	0x00000000
        /*0030*/ 	.short	0x0001
        /*0032*/ 	.short	0x0008
        /*0034*/ 	.byte	0x00, 0xf5, 0x21, 0x00


	//----- nvinfo : EIATTR_KPARAM_INFO
	.align		4
.L_127:
        /*0038*/ 	.byte	0x04, 0x17
        /*003a*/ 	.short	(.L_129 - .L_128)
.L_128:
        /*003c*/ 	.word	0x00000000
        /*0040*/ 	.short	0x0000
        /*0042*/ 	.short	0x0000
        /*0044*/ 	.byte	0x00, 0xf5, 0x21, 0x00


	//----- nvinfo : EIATTR_SPARSE_MMA_MASK
	.align		4
.L_129:
        /*0048*/ 	.byte	0x03, 0x50
        /*004a*/ 	.short	0x0000


	//----- nvinfo : EIATTR_MAXREG_COUNT
	.align		4
        /*004c*/ 	.byte	0x03, 0x1b
        /*004e*/ 	.short	0x00ff


	//----- nvinfo : EIATTR_NUM_BARRIERS
	.align		4
        /*0050*/ 	.byte	0x02, 0x4c
        /*0052*/ 	.byte	0x01
	.zero		1


	//----- nvinfo : EIATTR_MERCURY_ISA_VERSION
	.align		4
        /*0054*/ 	.byte	0x03, 0x5f
        /*0056*/ 	.short	0x0101


	//----- nvinfo : EIATTR_VRC_CTA_INIT_COUNT
	.align		4
        /*0058*/ 	.byte	0x02, 0x4a
	.zero		1
	.zero		1


	//----- nvinfo : EIATTR_EXIT_INSTR_OFFSETS
	.align		4
        /*005c*/ 	.byte	0x04, 0x1c
        /*005e*/ 	.short	(.L_131 - .L_130)


	//   ....[0]....
.L_130:
        /*0060*/ 	.word	0x00000800


	//----- nvinfo : EIATTR_CBANK_PARAM_SIZE
	.align		4
.L_131:
        /*0064*/ 	.byte	0x03, 0x19
        /*0066*/ 	.short	0x001c


	//----- nvinfo : EIATTR_PARAM_CBANK
	.align		4
        /*0068*/ 	.byte	0x04, 0x0a
        /*006a*/ 	.short	(.L_133 - .L_132)
	.align		4
.L_132:
        /*006c*/ 	.word	index@(.nv.constant0._Z15MatrixMulKernelPdS_S_i)
        /*0070*/ 	.short	0x0380
        /*0072*/ 	.short	0x001c


	//----- nvinfo : EIATTR_SW_WAR
	.align		4
.L_133:
        /*0074*/ 	.byte	0x04, 0x36
        /*0076*/ 	.short	(.L_135 - .L_134)
.L_134:
        /*0078*/ 	.word	0x00000008
.L_135:


//--------------------- .nv.info._Z12reduceSmemV2PKdPdj --------------------------
	.section	.nv.info._Z12reduceSmemV2PKdPdj,"",@"SHT_CUDA_INFO"
	.sectionflags	@""
	.align	4


	//----- nvinfo : EIATTR_CUDA_API_VERSION
	.align		4
        /*0000*/ 	.byte	0x04, 0x37
        /*0002*/ 	.short	(.L_137 - .L_136)
.L_136:
        /*0004*/ 	.word	0x00000082


	//----- nvinfo : EIATTR_KPARAM_INFO
	.align		4
.L_137:
        /*0008*/ 	.byte	0x04, 0x17
        /*000a*/ 	.short	(.L_139 - .L_138)
.L_138:
        /*000c*/ 	.word	0x00000000
        /*0010*/ 	.short	0x0002
        /*0012*/ 	.short	0x0010
        /*0014*/ 	.byte	0x00, 0xf0, 0x11, 0x00


	//----- nvinfo : EIATTR_KPARAM_INFO
	.align		4
.L_139:
        /*0018*/ 	.byte	0x04, 0x17
        /*001a*/ 	.short	(.L_141 - .L_140)
.L_140:
        /*001c*/ 	.word	0x00000000
        /*0020*/ 	.short	0x0001
        /*0022*/ 	.short	0x0008
        /*0024*/ 	.byte	0x00, 0xf5, 0x21, 0x00


	//----- nvinfo : EIATTR_KPARAM_INFO
	.align		4
.L_141:
        /*0028*/ 	.byte	0x04, 0x17
        /*002a*/ 	.short	(.L_143 - .L_142)
.L_142:
        /*002c*/ 	.word	0x00000000
        /*0030*/ 	.short	0x0000
        /*0032*/ 	.short	0x0000
        /*0034*/ 	.byte	0x00, 0xf5, 0x21, 0x00


	//----- nvinfo : EIATTR_SPARSE_MMA_MASK
	.align		4
.L_143:
        /*0038*/ 	.byte	0x03, 0x50
        /*003a*/ 	.short	0x0000


	//----- nvinfo : EIATTR_MAXREG_COUNT
	.align		4
        /*003c*/ 	.byte	0x03, 0x1b
        /*003e*/ 	.short	0x00ff


	//----- nvinfo : EIATTR_NUM_BARRIERS
	.align		4
        /*0040*/ 	.byte	0x02, 0x4c
        /*0042*/ 	.byte	0x01
	.zero		1


	//----- nvinfo : EIATTR_MERCURY_ISA_VERSION
	.align		4
        /*0044*/ 	.byte	0x03, 0x5f
        /*0046*/ 	.short	0x0101


	//----- nvinfo : EIATTR_VRC_CTA_INIT_COUNT
	.align		4
        /*0048*/ 	.byte	0x02, 0x4a
	.zero		1
	.zero		1


	//----- nvinfo : EIATTR_EXIT_INSTR_OFFSETS
	.align		4
        /*004c*/ 	.byte	0x04, 0x1c
        /*004e*/ 	.short	(.L_145 - .L_144)


	//   ....[0]....
.L_144:
        /*0050*/ 	.word	0x000003e0


	//   ....[1]....
        /*0054*/ 	.word	0x00000580


	//   ....[2]....
        /*0058*/ 	.word	0x000005d0


	//----- nvinfo : EIATTR_CBANK_PARAM_SIZE
	.align		4
.L_145:
        /*005c*/ 	.byte	0x03, 0x19
        /*005e*/ 	.short	0x0014


	//----- nvinfo : EIATTR_PARAM_CBANK
	.align		4
        /*0060*/ 	.byte	0x04, 0x0a
        /*0062*/ 	.short	(.L_147 - .L_146)
	.align		4
.L_146:
        /*0064*/ 	.word	index@(.nv.constant0._Z12reduceSmemV2PKdPdj)
        /*0068*/ 	.short	0x0380
        /*006a*/ 	.short	0x0014


	//----- nvinfo : EIATTR_SW_WAR
	.align		4
.L_147:
        /*006c*/ 	.byte	0x04, 0x36
        /*006e*/ 	.short	(.L_149 - .L_148)
.L_148:
        /*0070*/ 	.word	0x00000008
.L_149:


//--------------------- .nv.info._Z9reduceSumPdPKdd --------------------------
	.section	.nv.info._Z9reduceSumPdPKdd,"",@"SHT_CUDA_INFO"
	.sectionflags	@""
	.align	4


	//----- nvinfo : EIATTR_CUDA_API_VERSION
	.align		4
        /*0000*/ 	.byte	0x04, 0x37
        /*0002*/ 	.short	(.L_151 - .L_150)
.L_150:
        /*0004*/ 	.word	0x00000082


	//----- nvinfo : EIATTR_KPARAM_INFO
	.align		4
.L_151:
        /*0008*/ 	.byte	0x04, 0x17
        /*000a*/ 	.short	(.L_153 - .L_152)
.L_152:
        /*000c*/ 	.word	0x00000000
        /*0010*/ 	.short	0x0002
        /*0012*/ 	.short	0x0010
        /*0014*/ 	.byte	0x00, 0xf0, 0x21, 0x00


	//----- nvinfo : EIATTR_KPARAM_INFO
	.align		4
.L_153:
        /*0018*/ 	.byte	0x04, 0x17
        /*001a*/ 	.short	(.L_155 - .L_154)
.L_154:
        /*001c*/ 	.word	0x00000000
        /*0020*/ 	.short	0x0001
        /*0022*/ 	.short	0x0008
        /*0024*/ 	.byte	0x00, 0xf5, 0x21, 0x00


	//----- nvinfo : EIATTR_KPARAM_INFO
	.align		4
.L_155:
        /*0028*/ 	.byte	0x04, 0x17
        /*002a*/ 	.short	(.L_157 - .L_156)
.L_156:
        /*002c*/ 	.word	0x00000000
        /*0030*/ 	.short	0x0000
        /*0032*/ 	.short	0x0000
        /*0034*/ 	.byte	0x00, 0xf5, 0x21, 0x00


	//----- nvinfo : EIATTR_SPARSE_MMA_MASK
	.align		4
.L_157:
        /*0038*/ 	.byte	0x03, 0x50
        /*003a*/ 	.short	0x0000


	//----- nvinfo : EIATTR_MAXREG_COUNT
	.align		4
        /*003c*/ 	.byte	0x03, 0x1b
        /*003e*/ 	.short	0x00ff


	//----- nvinfo : EIATTR_NUM_BARRIERS
	.align		4
        /*0040*/ 	.byte	0x02, 0x4c
        /*0042*/ 	.byte	0x01
	.zero		1


	//----- nvinfo : EIATTR_MERCURY_ISA_VERSION
	.align		4
        /*0044*/ 	.byte	0x03, 0x5f
        /*0046*/ 	.short	0x0101


	//----- nvinfo : EIATTR_VRC_CTA_INIT_COUNT
	.align		4
        /*0048*/ 	.byte	0x02, 0x4a
	.zero		1
	.zero		1


	//----- nvinfo : EIATTR_EXIT_INSTR_OFFSETS
	.align		4
        /*004c*/ 	.byte	0x04, 0x1c
        /*004e*/ 	.short	(.L_159 - .L_158)


	//   ....[0]....
.L_158:
        /*0050*/ 	.word	0x00000270


	//   ....[1]....
        /*0054*/ 	.word	0x00000370


	//   ....[2]....
        /*0058*/ 	.word	0x000003f0


	//----- nvinfo : EIATTR_CBANK_PARAM_SIZE
	.align		4
.L_159:
        /*005c*/ 	.byte	0x03, 0x19
        /*005e*/ 	.short	0x0018


	//----- nvinfo : EIATTR_PARAM_CBANK
	.align		4
        /*0060*/ 	.byte	0x04, 0x0a
        /*0062*/ 	.short	(.L_161 - .L_160)
	.align		4
.L_160:
        /*0064*/ 	.word	index@(.nv.constant0._Z9reduceSumPdPKdd)
        /*0068*/ 	.short	0x0380
        /*006a*/ 	.short	0x0018


	//----- nvinfo : EIATTR_SW_WAR
	.align		4
.L_161:
        /*006c*/ 	.byte	0x04, 0x36
        /*006e*/ 	.short	(.L_163 - .L_162)
.L_162:
        /*0070*/ 	.word	0x00000008
.L_163:


//--------------------- .nv.info._Z17subtractMatrixGPUPKdS0_Pdii --------------------------
	.section	.nv.info._Z17subtractMatrixGPUPKdS0_Pdii,"",@"SHT_CUDA_INFO"
	.sectionflags	@""
	.align	4


	//----- nvinfo : EIATTR_CUDA_API_VERSION
	.align		4
        /*0000*/ 	.byte	0x04, 0x37
        /*0002*/ 	.short	(.L_165 - .L_164)
.L_164:
        /*0004*/ 	.word	0x00000082


	//----- nvinfo : EIATTR_KPARAM_INFO
	.align		4
.L_165:
        /*0008*/ 	.byte	0x04, 0x17
        /*000a*/ 	.short	(.L_167 - .L_166)
.L_166:
        /*000c*/ 	.word	0x00000000
        /*0010*/ 	.short	0x0004
        /*0012*/ 	.short	0x001c
        /*0014*/ 	.byte	0x00, 0xf0, 0x11, 0x00


	//----- nvinfo : EIATTR_KPARAM_INFO
	.align		4
.L_167:
        /*0018*/ 	.byte	0x04, 0x17
        /*001a*/ 	.short	(.L_169 - .L_168)
.L_168:
        /*001c*/ 	.word	0x00000000
        /*0020*/ 	.short	0x0003
        /*0022*/ 	.short	0x0018
        /*0024*/ 	.byte	0x00, 0xf0, 0x11, 0x00


	//----- nvinfo : EIATTR_KPARAM_INFO
	.align		4
.L_169:
        /*0028*/ 	.byte	0x04, 0x17
        /*002a*/ 	.short	(.L_171 - .L_170)
.L_170:
        /*002c*/ 	.word	0x00000000
        /*0030*/ 	.short	0x0002
        /*0032*/ 	.short	0x0010
        /*0034*/ 	.byte	0x00, 0xf5, 0x21, 0x00


	//----- nvinfo : EIATTR_KPARAM_INFO
	.align		4
.L_171:
        /*0038*/ 	.byte	0x04, 0x17
        /*003a*/ 	.short	(.L_173 - .L_172)
.L_172:
        /*003c*/ 	.word	0x00000000
        /*0040*/ 	.short	0x0001
        /*0042*/ 	.short	0x0008
        /*0044*/ 	.byte	0x00, 0xf5, 0x21, 0x00


	//----- nvinfo : EIATTR_KPARAM_INFO
	.align		4
.L_173:
        /*0048*/ 	.byte	0x04, 0x17
        /*004a*/ 	.short	(.L_175 - .L_174)
.L_174:
        /*004c*/ 	.word	0x00000000
        /*0050*/ 	.short	0x0000
        /*0052*/ 	.short	0x0000
        /*0054*/ 	.byte	0x00, 0xf5, 0x21, 0x00


	//----- nvinfo : EIATTR_SPARSE_MMA_MASK
	.align		4
.L_175:
        /*0058*/ 	.byte	0x03, 0x50
        /*005a*/ 	.short	0x0000


	//----- nvinfo : EIATTR_MAXREG_COUNT
	.align		4
        /*005c*/ 	.byte	0x03, 0x1b
        /*005e*/ 	.short	0x00ff


	//----- nvinfo : EIATTR_MERCURY_ISA_VERSION
	.align		4
        /*0060*/ 	.byte	0x03, 0x5f
        /*0062*/ 	.short	0x0101


	//----- nvinfo : EIATTR_VRC_CTA_INIT_COUNT
	.align		4
        /*0064*/ 	.byte	0x02, 0x4a
	.zero		1
	.zero		1


	//----- nvinfo : EIATTR_EXIT_INSTR_OFFSETS
	.align		4
        /*0068*/ 	.byte	0x04, 0x1c
        /*006a*/ 	.short	(.L_177 - .L_176)


	//   ....[0]....
.L_176:
        /*006c*/ 	.word	0x000000d0


	//   ....[1]....
        /*0070*/ 	.word	0x00000190


	//----- nvinfo : EIATTR_CBANK_PARAM_SIZE
	.align		4
.L_177:
        /*0074*/ 	.byte	0x03, 0x19
        /*0076*/ 	.short	0x0020


	//----- nvinfo : EIATTR_PARAM_CBANK
	.align		4
        /*0078*/ 	.byte	0x04, 0x0a
        /*007a*/ 	.short	(.L_179 - .L_178)
	.align		4
.L_178:
        /*007c*/ 	.word	index@(.nv.constant0._Z17subtractMatrixGPUPKdS0_Pdii)
        /*0080*/ 	.short	0x0380
        /*0082*/ 	.short	0x0020


	//----- nvinfo : EIATTR_SW_WAR
	.align		4
.L_179:
        /*0084*/ 	.byte	0x04, 0x36
        /*0086*/ 	.short	(.L_181 - .L_180)
.L_180:
        /*0088*/ 	.word	0x00000008
.L_181:


//--------------------- .nv.info._Z28matrixCalculatePowAndMultGPUPKdddPdii --------------------------
	.section	.nv.info._Z28matrixCalculatePowAndMultGPUPKdddPdii,"",@"SHT_CUDA_INFO"
	.sectionflags	@""
	.align	4


	//----- nvinfo : EIATTR_CUDA_API_VERSION
	.align		4
        /*0000*/ 	.byte	0x04, 0x37
        /*0002*/ 	.short	(.L_183 - .L_182)
.L_182:
        /*0004*/ 	.word	0x00000082


	//----- nvinfo : EIATTR_KPARAM_INFO
	.align		4
.L_183:
        /*0008*/ 	.byte	0x04, 0x17
        /*000a*/ 	.short	(.L_185 - .L_184)
.L_184:
        /*000c*/ 	.word	0x00000000
        /*0010*/ 	.short	0x0005
        /*0012*/ 	.short	0x0024
        /*0014*/ 	.byte	0x00, 0xf0, 0x11, 0x00


	//----- nvinfo : EIATTR_KPARAM_INFO
	.align		4
.L_185:
        /*0018*/ 	.byte	0x04, 0x17
        /*001a*/ 	.short	(.L_187 - .L_186)
.L_186:
        /*001c*/ 	.word	0x00000000
        /*0020*/ 	.short	0x0004
        /*0022*/ 	.short	0x0020
        /*0024*/ 	.byte	0x00, 0xf0, 0x11, 0x00


	//----- nvinfo : EIATTR_KPARAM_INFO
	.align		4
.L_187:
        /*0028*/ 	.byte	0x04, 0x17
        /*002a*/ 	.short	(.L_189 - .L_188)
.L_188:
        /*002c*/ 	.word	0x00000000
        /*0030*/ 	.short	0x0003
        /*0032*/ 	.short	0x0018
        /*0034*/ 	.byte	0x00, 0xf5, 0x21, 0x00


	//----- nvinfo : EIATTR_KPARAM_INFO
	.align		4
.L_189:
        /*0038*/ 	.byte	0x04, 0x17
        /*003a*/ 	.short	(.L_191 - .L_190)
.L_190:
        /*003c*/ 	.word	0x00000000
        /*0040*/ 	.short	0x0002
        /*0042*/ 	.short	0x0010
        /*0044*/ 	.byte	0x00, 0xf0, 0x21, 0x00


	//----- nvinfo : EIATTR_KPARAM_INFO
	.align		4
.L_191:
        /*0048*/ 	.byte	0x04, 0x17
        /*004a*/ 	.short	(.L_193 - .L_192)
.L_192:
        /*004c*/ 	.word	0x00000000
        /*0050*/ 	.short	0x0001
        /*0052*/ 	.short	0x0008
        /*0054*/ 	.byte	0x00, 0xf0, 0x21, 0x00


	//----- nvinfo : EIATTR_KPARAM_INFO
	.align		4
.L_193:
        /*0058*/ 	.byte	0x04, 0x17
        /*005a*/ 	.short	(.L_195 - .L_194)
.L_194:
        /*005c*/ 	.word	0x00000000
        /*0060*/ 	.short	0x0000
        /*0062*/ 	.short	0x0000
        /*0064*/ 	.byte	0x00, 0xf5, 0x21, 0x00


	//----- nvinfo : EIATTR_SPARSE_MMA_MASK
	.align		4
.L_195:
        /*0068*/ 	.byte	0x03, 0x50
        /*006a*/ 	.short	0x0000


	//----- nvinfo : EIATTR_MAXREG_COUNT
	.align		4
        /*006c*/ 	.byte	0x03, 0x1b
        /*006e*/ 	.short	0x00ff


	//----- nvinfo : EIATTR_MERCURY_ISA_VERSION
	.align		4
        /*0070*/ 	.byte	0x03, 0x5f
        /*0072*/ 	.short	0x0101


	//----- nvinfo : EIATTR_VRC_CTA_INIT_COUNT
	.align		4
        /*0074*/ 	.byte	0x02, 0x4a
	.zero		1
	.zero		1


	//----- nvinfo : EIATTR_EXIT_INSTR_OFFSETS
	.align		4
        /*0078*/ 	.byte	0x04, 0x1c
        /*007a*/ 	.short	(.L_197 - .L_196)


	//   ....[0]....
.L_196:
        /*007c*/ 	.word	0x000000d0


	//   ....[1]....
        /*0080*/ 	.word	0x00000640


	//----- nvinfo : EIATTR_CRS_STACK_SIZE
	.align		4
.L_197:
        /*0084*/ 	.byte	0x04, 0x1e
        /*0086*/ 	.short	(.L_199 - .L_198)
.L_198:
        /*0088*/ 	.word	0x00000000


	//----- nvinfo : EIATTR_CBANK_PARAM_SIZE
	.align		4
.L_199:
        /*008c*/ 	.byte	0x03, 0x19
        /*008e*/ 	.short	0x0028


	//----- nvinfo : EIATTR_PARAM_CBANK
	.align		4
        /*0090*/ 	.byte	0x04, 0x0a
        /*0092*/ 	.short	(.L_201 - .L_200)
	.align		4
.L_200:
        /*0094*/ 	.word	index@(.nv.constant0._Z28matrixCalculatePowAndMultGPUPKdddPdii)
        /*0098*/ 	.short	0x0380
        /*009a*/ 	.short	0x0028


	//----- nvinfo : EIATTR_SW_WAR
	.align		4
.L_201:
        /*009c*/ 	.byte	0x04, 0x36
        /*009e*/ 	.short	(.L_203 - .L_202)
.L_202:
        /*00a0*/ 	.word	0x00000008
.L_203:


//--------------------- .nv.info._Z21matrixCalculatePowGPUPKddPdii --------------------------
	.section	.nv.info._Z21matrixCalculatePowGPUPKddPdii,"",@"SHT_CUDA_INFO"
	.sectionflags	@""
	.align	4


	//----- nvinfo : EIATTR_CUDA_API_VERSION
	.align		4
        /*0000*/ 	.byte	0x04, 0x37
        /*0002*/ 	.short	(.L_205 - .L_204)
.L_204:
        /*0004*/ 	.word	0x00000082


	//----- nvinfo : EIATTR_KPARAM_INFO
	.align		4
.L_205:
        /*0008*/ 	.byte	0x04, 0x17
        /*000a*/ 	.short	(.L_207 - .L_206)
.L_206:
        /*000c*/ 	.word	0x00000000
        /*0010*/ 	.short	0x0004
        /*0012*/ 	.short	0x001c
        /*0014*/ 	.byte	0x00, 0xf0, 0x11, 0x00


	//----- nvinfo : EIATTR_KPARAM_INFO
	.align		4
.L_207:
        /*0018*/ 	.byte	0x04, 0x17
        /*001a*/ 	.short	(.L_209 - .L_208)
.L_208:
        /*001c*/ 	.word	0x00000000
        /*0020*/ 	.short	0x0003
        /*0022*/ 	.short	0x0018
        /*0024*/ 	.byte	0x00, 0xf0, 0x11, 0x00


	//----- nvinfo : EIATTR_KPARAM_INFO
	.align		4
.L_209:
        /*0028*/ 	.byte	0x04, 0x17
        /*002a*/ 	.short	(.L_211 - .L_210)
.L_210:
        /*002c*/ 	.word	0x00000000
        /*0030*/ 	.short	0x0002
        /*0032*/ 	.short	0x0010
        /*0034*/ 	.byte	0x00, 0xf5, 0x21, 0x00


	//----- nvinfo : EIATTR_KPARAM_INFO
	.align		4
.L_211:
        /*0038*/ 	.byte	0x04, 0x17
        /*003a*/ 	.short	(.L_213 - .L_212)
.L_212:
        /*003c*/ 	.word	0x00000000
        /*0040*/ 	.short	0x0001
        /*0042*/ 	.short	0x0008
        /*0044*/ 	.byte	0x00, 0xf0, 0x21, 0x00


	//----- nvinfo : EIATTR_KPARAM_INFO
	.align		4
.L_213:
        /*0048*/ 	.byte	0x04, 0x17
        /*004a*/ 	.short	(.L_215 - .L_214)
.L_214:
        /*004c*/ 	.word	0x00000000
        /*0050*/ 	.short	0x0000
        /*0052*/ 	.short	0x0000
        /*0054*/ 	.byte	0x00, 0xf5, 0x21, 0x00


	//----- nvinfo : EIATTR_SPARSE_MMA_MASK
	.align		4
.L_215:
        /*0058*/ 	.byte	0x03, 0x50
        /*005a*/ 	.short	0x0000


	//----- nvinfo : EIATTR_MAXREG_COUNT
	.align		4
        /*005c*/ 	.byte	0x03, 0x1b
        /*005e*/ 	.short	0x00ff


	//----- nvinfo : EIATTR_MERCURY_ISA_VERSION
	.align		4
        /*0060*/ 	.byte	0x03, 0x5f
        /*0062*/ 	.short	0x0101


	//----- nvinfo : EIATTR_VRC_CTA_INIT_COUNT
	.align		4
        /*0064*/ 	.byte	0x02, 0x4a
	.zero		1
	.zero		1


	//----- nvinfo : EIATTR_EXIT_INSTR_OFFSETS
	.align		4
        /*0068*/ 	.byte	0x04, 0x1c
        /*006a*/ 	.short	(.L_217 - .L_216)


	//   ....[0]....
.L_216:
        /*006c*/ 	.word	0x000000d0


	//   ....[1]....
        /*0070*/ 	.word	0x00000620


	//----- nvinfo : EIATTR_CRS_STACK_SIZE
	.align		4
.L_217:
        /*0074*/ 	.byte	0x04, 0x1e
        /*0076*/ 	.short	(.L_219 - .L_218)
.L_218:
        /*0078*/ 	.word	0x00000000


	//----- nvinfo : EIATTR_CBANK_PARAM_SIZE
	.align		4
.L_219:
        /*007c*/ 	.byte	0x03, 0x19
        /*007e*/ 	.short	0x0020


	//----- nvinfo : EIATTR_PARAM_CBANK
	.align		4
        /*0080*/ 	.byte	0x04, 0x0a
        /*0082*/ 	.short	(.L_221 - .L_220)
	.align		4
.L_220:
        /*0084*/ 	.word	index@(.nv.constant0._Z21matrixCalculatePowGPUPKddPdii)
        /*0088*/ 	.short	0x0380
        /*008a*/ 	.short	0x0020


	//----- nvinfo : EIATTR_SW_WAR
	.align		4
.L_221:
        /*008c*/ 	.byte	0x04, 0x36
        /*008e*/ 	.short	(.L_223 - .L_222)
.L_222:
        /*0090*/ 	.word	0x00000008
.L_223:


//--------------------- .nv.info._Z21matrixProductConstGPUPKddPdii --------------------------
	.section	.nv.info._Z21matrixProductConstGPUPKddPdii,"",@"SHT_CUDA_INFO"
	.sectionflags	@""
	.align	4


	//----- nvinfo : EIATTR_CUDA_API_VERSION
	.align		4
        /*0000*/ 	.byte	0x04, 0x37
        /*0002*/ 	.short	(.L_225 - .L_224)
.L_224:
        /*0004*/ 	.word	0x00000082


	//----- nvinfo : EIATTR_KPARAM_INFO
	.align		4
.L_225:
        /*0008*/ 	.byte	0x04, 0x17
        /*000a*/ 	.short	(.L_227 - .L_226)
.L_226:
        /*000c*/ 	.word	0x00000000
        /*0010*/ 	.short	0x0004
        /*0012*/ 	.short	0x001c
        /*0014*/ 	.byte	0x00, 0xf0, 0x11, 0x00


	//----- nvinfo : EIATTR_KPARAM_INFO
	.align		4
.L_227:
        /*0018*/ 	.byte	0x04, 0x17
        /*001a*/ 	.short	(.L_229 - .L_228)
.L_228:
        /*001c*/ 	.word	0x00000000
        /*0020*/ 	.short	0x0003
        /*0022*/ 	.short	0x0018
        /*0024*/ 	.byte	0x00, 0xf0, 0x11, 0x00


	//----- nvinfo : EIATTR_KPARAM_INFO
	.align		4
.L_229:
        /*0028*/ 	.byte	0x04, 0x17
        /*002a*/ 	.short	(.L_231 - .L_230)
.L_230:
        /*002c*/ 	.word	0x00000000
        /*0030*/ 	.short	0x0002
        /*0032*/ 	.short	0x0010
        /*0034*/ 	.byte	0x00, 0xf5, 0x21, 0x00


	//----- nvinfo : EIATTR_KPARAM_INFO
	.align		4
.L_231:
        /*0038*/ 	.byte	0x04, 0x17
        /*003a*/ 	.short	(.L_233 - .L_232)
.L_232:
        /*003c*/ 	.word	0x00000000
        /*0040*/ 	.short	0x0001
        /*0042*/ 	.short	0x0008
        /*0044*/ 	.byte	0x00, 0xf0, 0x21, 0x00


	//----- nvinfo : EIATTR_KPARAM_INFO
	.align		4
.L_233:
        /*0048*/ 	.byte	0x04, 0x17
        /*004a*/ 	.short	(.L_235 - .L_234)
.L_234:
        /*004c*/ 	.word	0x00000000
        /*0050*/ 	.short	0x0000
        /*0052*/ 	.short	0x0000
        /*0054*/ 	.byte	0x00, 0xf5, 0x21, 0x00


	//----- nvinfo : EIATTR_SPARSE_MMA_MASK
	.align		4
.L_235:
        /*0058*/ 	.byte	0x03, 0x50
        /*005a*/ 	.short	0x0000


	//----- nvinfo : EIATTR_MAXREG_COUNT
	.align		4
        /*005c*/ 	.byte	0x03, 0x1b
        /*005e*/ 	.short	0x00ff


	//----- nvinfo : EIATTR_MERCURY_ISA_VERSION
	.align		4
        /*0060*/ 	.byte	0x03, 0x5f
        /*0062*/ 	.short	0x0101


	//----- nvinfo : EIATTR_VRC_CTA_INIT_COUNT
	.align		4
        /*0064*/ 	.byte	0x02, 0x4a
	.zero		1
	.zero		1


	//----- nvinfo : EIATTR_EXIT_INSTR_OFFSETS
	.align		4
        /*0068*/ 	.byte	0x04, 0x1c
        /*006a*/ 	.short	(.L_237 - .L_236)


	//   ....[0]....
.L_236:
        /*006c*/ 	.word	0x000000d0


	//   ....[1]....
        /*0070*/ 	.word	0x00000170


	//----- nvinfo : EIATTR_CBANK_PARAM_SIZE
	.align		4
.L_237:
        /*0074*/ 	.byte	0x03, 0x19
        /*0076*/ 	.short	0x0020


	//----- nvinfo : EIATTR_PARAM_CBANK
	.align		4
        /*0078*/ 	.byte	0x04, 0x0a
        /*007a*/ 	.short	(.L_239 - .L_238)
	.align		4
.L_238:
        /*007c*/ 	.word	index@(.nv.constant0._Z21matrixProductConstGPUPKddPdii)
        /*0080*/ 	.short	0x0380
        /*0082*/ 	.short	0x0020


	//----- nvinfo : EIATTR_SW_WAR
	.align		4
.L_239:
        /*0084*/ 	.byte	0x04, 0x36
        /*0086*/ 	.short	(.L_241 - .L_240)
.L_240:
        /*0088*/ 	.word	0x00000008
.L_241:


//--------------------- .nv.info._Z21pointProductMatrixGPUPKdS0_Pdii --------------------------
	.section	.nv.info._Z21pointProductMatrixGPUPKdS0_Pdii,"",@"SHT_CUDA_INFO"
	.sectionflags	@""
	.align	4


	//----- nvinfo : EIATTR_CUDA_API_VERSION
	.align		4
        /*0000*/ 	.byte	0x04, 0x37
        /*0002*/ 	.short	(.L_243 - .L_242)
.L_242:
        /*0004*/ 	.word	0x00000082


	//----- nvinfo : EIATTR_KPARAM_INFO
	.align		4
.L_243:
        /*0008*/ 	.byte	0x04, 0x17
        /*000a*/ 	.short	(.L_245 - .L_244)
.L_244:
        /*000c*/ 	.word	0x00000000
        /*0010*/ 	.short	0x0004
        /*0012*/ 	.short	0x001c
        /*0014*/ 	.byte	0x00, 0xf0, 0x11, 0x00


	//----- nvinfo : EIATTR_KPARAM_INFO
	.align		4
.L_245:
        /*0018*/ 	.byte	0x04, 0x17
        /*001a*/ 	.short	(.L_247 - .L_246)
.L_246:
        /*001c*/ 	.word	0x00000000
        /*0020*/ 	.short	0x0003
        /*0022*/ 	.short	0x0018
        /*0024*/ 	.byte	0x00, 0xf0, 0x11, 0x00


	//----- nvinfo : EIATTR_KPARAM_INFO
	.align		4
.L_247:
        /*0028*/ 	.byte	0x04, 0x17
        /*002a*/ 	.short	(.L_249 - .L_248)
.L_248:
        /*002c*/ 	.word	0x00000000
        /*0030*/ 	.short	0x0002
        /*0032*/ 	.short	0x0010
        /*0034*/ 	.byte	0x00, 0xf5, 0x21, 0x00


	//----- nvinfo : EIATTR_KPARAM_INFO
	.align		4
.L_249:
        /*0038*/ 	.byte	0x04, 0x17
        /*003a*/ 	.short	(.L_251 - .L_250)
.L_250:
        /*003c*/ 	.word	0x00000000
        /*0040*/ 	.short	0x0001
        /*0042*/ 	.short	0x0008
        /*0044*/ 	.byte	0x00, 0xf5, 0x21, 0x00


	//----- nvinfo : EIATTR_KPARAM_INFO
	.align		4
.L_251:
        /*0048*/ 	.byte	0x04, 0x17
        /*004a*/ 	.short	(.L_253 - .L_252)
.L_252:
        /*004c*/ 	.word	0x00000000
        /*0050*/ 	.short	0x0000
        /*0052*/ 	.short	0x0000
        /*0054*/ 	.byte	0x00, 0xf5, 0x21, 0x00


	//----- nvinfo : EIATTR_SPARSE_MMA_MASK
	.align		4
.L_253:
        /*0058*/ 	.byte	0x03, 0x50
        /*005a*/ 	.short	0x0000


	//----- nvinfo : EIATTR_MAXREG_COUNT
	.align		4
        /*005c*/ 	.byte	0x03, 0x1b
        /*005e*/ 	.short	0x00ff


	//----- nvinfo : EIATTR_MERCURY_ISA_VERSION
	.align		4
        /*0060*/ 	.byte	0x03, 0x5f
        /*0062*/ 	.short	0x0101


	//----- nvinfo : EIATTR_VRC_CTA_INIT_COUNT
	.align		4
        /*0064*/ 	.byte	0x02, 0x4a
	.zero		1
	.zero		1


	//----- nvinfo : EIATTR_EXIT_INSTR_OFFSETS
	.align		4
        /*0068*/ 	.byte	0x04, 0x1c
        /*006a*/ 	.short	(.L_255 - .L_254)


	//   ....[0]....
.L_254:
        /*006c*/ 	.word	0x000000d0


	//   ....[1]....
        /*0070*/ 	.word	0x00000190


	//----- nvinfo : EIATTR_CBANK_PARAM_SIZE
	.align		4
.L_255:
        /*0074*/ 	.byte	0x03, 0x19
        /*0076*/ 	.short	0x0020


	//----- nvinfo : EIATTR_PARAM_CBANK
	.align		4
        /*0078*/ 	.byte	0x04, 0x0a
        /*007a*/ 	.short	(.L_257 - .L_256)
	.align		4
.L_256:
        /*007c*/ 	.word	index@(.nv.constant0._Z21pointProductMatrixGPUPKdS0_Pdii)
        /*0080*/ 	.short	0x0380
        /*0082*/ 	.short	0x0020


	//----- nvinfo : EIATTR_SW_WAR
	.align		4
.L_257:
        /*0084*/ 	.byte	0x04, 0x36
        /*0086*/ 	.short	(.L_259 - .L_258)
.L_258:
        /*0088*/ 	.word	0x00000008
.L_259:


//--------------------- .nv.info._Z12sumMatrixGPUPKdS0_Pdii --------------------------
	.section	.nv.info._Z12sumMatrixGPUPKdS0_Pdii,"",@"SHT_CUDA_INFO"
	.sectionflags	@""
	.align	4


	//----- nvinfo : EIATTR_CUDA_API_VERSION
	.align		4
        /*0000*/ 	.byte	0x04, 0x37
        /*0002*/ 	.short	(.L_261 - .L_260)
.L_260:
        /*0004*/ 	.word	0x00000082


	//----- nvinfo : EIATTR_KPARAM_INFO
	.align		4
.L_261:
        /*0008*/ 	.byte	0x04, 0x17
        /*000a*/ 	.short	(.L_263 - .L_262)
.L_262:
        /*000c*/ 	.word	0x00000000
        /*0010*/ 	.short	0x0004
        /*0012*/ 	.short	0x001c
        /*0014*/ 	.byte	0x00, 0xf0, 0x11, 0x00


	//----- nvinfo : EIATTR_KPARAM_INFO
	.align		4
.L_263:
        /*0018*/ 	.byte	0x04, 0x17
        /*001a*/ 	.short	(.L_265 - .L_264)
.L_264:
        /*001c*/ 	.word	0x00000000
        /*0020*/ 	.short	0x0003
        /*0022*/ 	.short	0x0018
        /*0024*/ 	.byte	0x00, 0xf0, 0x11, 0x00


	//----- nvinfo : EIATTR_KPARAM_INFO
	.align		4
.L_265:
        /*0028*/ 	.byte	0x04, 0x17
        /*002a*/ 	.short	(.L_267 - .L_266)
.L_266:
        /*002c*/ 	.word	0x00000000
        /*0030*/ 	.short	0x0002
        /*0032*/ 	.short	0x0010
        /*0034*/ 	.byte	0x00, 0xf5, 0x21, 0x00


	//----- nvinfo : EIATTR_KPARAM_INFO
	.align		4
.L_267:
        /*0038*/ 	.byte	0x04, 0x17
        /*003a*/ 	.short	(.L_269 - .L_268)
.L_268:
        /*003c*/ 	.word	0x00000000
        /*0040*/ 	.short	0x0001
        /*0042*/ 	.short	0x0008
        /*0044*/ 	.byte	0x00, 0xf5, 0x21, 0x00


	//----- nvinfo : EIATTR_KPARAM_INFO
	.align		4
.L_269:
        /*0048*/ 	.byte	0x04, 0x17
        /*004a*/ 	.short	(.L_271 - .L_270)
.L_270:
        /*004c*/ 	.word	0x00000000
        /*0050*/ 	.short	0x0000
        /*0052*/ 	.short	0x0000
        /*0054*/ 	.byte	0x00, 0xf5, 0x21, 0x00


	//----- nvinfo : EIATTR_SPARSE_MMA_MASK
	.align		4
.L_271:
        /*0058*/ 	.byte	0x03, 0x50
        /*005a*/ 	.short	0x0000


	//----- nvinfo : EIATTR_MAXREG_COUNT
	.align		4
        /*005c*/ 	.byte	0x03, 0x1b
        /*005e*/ 	.short	0x00ff


	//----- nvinfo : EIATTR_MERCURY_ISA_VERSION
	.align		4
        /*0060*/ 	.byte	0x03, 0x5f
        /*0062*/ 	.short	0x0101


	//----- nvinfo : EIATTR_VRC_CTA_INIT_COUNT
	.align		4
        /*0064*/ 	.byte	0x02, 0x4a
	.zero		1
	.zero		1


	//----- nvinfo : EIATTR_EXIT_INSTR_OFFSETS
	.align		4
        /*0068*/ 	.byte	0x04, 0x1c
        /*006a*/ 	.short	(.L_273 - .L_272)


	//   ....[0]....
.L_272:
        /*006c*/ 	.word	0x000000d0


	//   ....[1]....
        /*0070*/ 	.word	0x00000190


	//----- nvinfo : EIATTR_CBANK_PARAM_SIZE
	.align		4
.L_273:
        /*0074*/ 	.byte	0x03, 0x19
        /*0076*/ 	.short	0x0020


	//----- nvinfo : EIATTR_PARAM_CBANK
	.align		4
        /*0078*/ 	.byte	0x04, 0x0a
        /*007a*/ 	.short	(.L_275 - .L_274)
	.align		4
.L_274:
        /*007c*/ 	.word	index@(.nv.constant0._Z12sumMatrixGPUPKdS0_Pdii)
        /*0080*/ 	.short	0x0380
        /*0082*/ 	.short	0x0020


	//----- nvinfo : EIATTR_SW_WAR
	.align		4
.L_275:
        /*0084*/ 	.byte	0x04, 0x36
        /*0086*/ 	.short	(.L_277 - .L_276)
.L_276:
        /*0088*/ 	.word	0x00000008
.L_277:


//--------------------- .nv.info._Z30cudaMatrixCompareAndBinarise_LPddii --------------------------
	.section	.nv.info._Z30cudaMatrixCompareAndBinarise_LPddii,"",@"SHT_CUDA_INFO"
	.sectionflags	@""
	.align	4


	//----- nvinfo : EIATTR_CUDA_API_VERSION
	.align		4
        /*0000*/ 	.byte	0x04, 0x37
        /*0002*/ 	.short	(.L_279 - .L_278)
.L_278:
        /*0004*/ 	.word	0x00000082


	//----- nvinfo : EIATTR_KPARAM_INFO
	.align		4
.L_279:
        /*0008*/ 	.byte	0x04, 0x17
        /*000a*/ 	.short	(.L_281 - .L_280)
.L_280:
        /*000c*/ 	.word	0x00000000
        /*0010*/ 	.short	0x0003
        /*0012*/ 	.short	0x0014
        /*0014*/ 	.byte	0x00, 0xf0, 0x11, 0x00


	//----- nvinfo : EIATTR_KPARAM_INFO
	.align		4
.L_281:
        /*0018*/ 	.byte	0x04, 0x17
        /*001a*/ 	.short	(.L_283 - .L_282)
.L_282:
        /*001c*/ 	.word	0x00000000
        /*0020*/ 	.short	0x0002
        /*0022*/ 	.short	0x0010
        /*0024*/ 	.byte	0x00, 0xf0, 0x11, 0x00


	//----- nvinfo : EIATTR_KPARAM_INFO
	.align		4
.L_283:
        /*0028*/ 	.byte	0x04, 0x17
        /*002a*/ 	.short	(.L_285 - .L_284)
.L_284:
        /*002c*/ 	.word	0x00000000
        /*0030*/ 	.short	0x0001
        /*0032*/ 	.short	0x0008
        /*0034*/ 	.byte	0x00, 0xf0, 0x21, 0x00


	//----- nvinfo : EIATTR_KPARAM_INFO
	.align		4
.L_285:
        /*0038*/ 	.byte	0x04, 0x17
        /*003a*/ 	.short	(.L_287 - .L_286)
.L_286:
        /*003c*/ 	.word	0x00000000
        /*0040*/ 	.short	0x0000
        /*0042*/ 	.short	0x0000
        /*0044*/ 	.byte	0x00, 0xf5, 0x21, 0x00


	//----- nvinfo : EIATTR_SPARSE_MMA_MASK
	.align		4
.L_287:
        /*0048*/ 	.byte	0x03, 0x50
        /*004a*/ 	.short	0x0000


	//----- nvinfo : EIATTR_MAXREG_COUNT
	.align		4
        /*004c*/ 	.byte	0x03, 0x1b
        /*004e*/ 	.short	0x00ff


	//----- nvinfo : EIATTR_MERCURY_ISA_VERSION
	.align		4
        /*0050*/ 	.byte	0x03, 0x5f
        /*0052*/ 	.short	0x0101


	//----- nvinfo : EIATTR_VRC_CTA_INIT_COUNT
	.align		4
        /*0054*/ 	.byte	0x02, 0x4a
	.zero		1
	.zero		1


	//----- nvinfo : EIATTR_EXIT_INSTR_OFFSETS
	.align		4
        /*0058*/ 	.byte	0x04, 0x1c
        /*005a*/ 	.short	(.L_289 - .L_288)


	//   ....[0]....
.L_288:
        /*005c*/ 	.word	0x000000d0


	//   ....[1]....
        /*0060*/ 	.word	0x00000170


	//   ....[2]....
        /*0064*/ 	.word	0x00000190


	//----- nvinfo : EIATTR_CBANK_PARAM_SIZE
	.align		4
.L_289:
        /*0068*/ 	.byte	0x03, 0x19
        /*006a*/ 	.short	0x0018


	//----- nvinfo : EIATTR_PARAM_CBANK
	.align		4
        /*006c*/ 	.byte	0x04, 0x0a
        /*006e*/ 	.short	(.L_291 - .L_290)
	.align		4
.L_290:
        /*0070*/ 	.word	index@(.nv.constant0._Z30cudaMatrixCompareAndBinarise_LPddii)
        /*0074*/ 	.short	0x0380
        /*0076*/ 	.short	0x0018


	//----- nvinfo : EIATTR_SW_WAR
	.align		4
.L_291:
        /*0078*/ 	.byte	0x04, 0x36
        /*007a*/ 	.short	(.L_293 - .L_292)
.L_292:
        /*007c*/ 	.word	0x00000008
.L_293:


//--------------------- .nv.info._Z30cudaMatrixCompareAndBinarise_GPddii --------------------------
	.section	.nv.info._Z30cudaMatrixCompareAndBinarise_GPddii,"",@"SHT_CUDA_INFO"
	.sectionflags	@""
	.align	4


	//----- nvinfo : EIATTR_CUDA_API_VERSION
	.align		4
        /*0000*/ 	.byte	0x04, 0x37
        /*0002*/ 	.short	(.L_295 - .L_294)
.L_294:
        /*0004*/ 	.word	0x00000082


	//----- nvinfo : EIATTR_KPARAM_INFO
	.align		4
.L_295:
        /*0008*/ 	.byte	0x04, 0x17
        /*000a*/ 	.short	(.L_297 - .L_296)
.L_296:
        /*000c*/ 	.word	0x00000000
        /*0010*/ 	.short	0x0003
        /*0012*/ 	.short	0x0014
        /*0014*/ 	.byte	0x00, 0xf0, 0x11, 0x00


	//----- nvinfo : EIATTR_KPARAM_INFO
	.align		4
.L_297:
        /*0018*/ 	.byte	0x04, 0x17
        /*001a*/ 	.short	(.L_299 - .L_298)
.L_298:
        /*001c*/ 	.word	0x00000000
        /*0020*/ 	.short	0x0002
        /*0022*/ 	.short	0x0010
        /*0024*/ 	.byte	0x00, 0xf0, 0x11, 0x00


	//----- nvinfo : EIATTR_KPARAM_INFO
	.align		4
.L_299:
        /*0028*/ 	.byte	0x04, 0x17
        /*002a*/ 	.short	(.L_301 - .L_300)
.L_300:
        /*002c*/ 	.word	0x00000000
        /*0030*/ 	.short	0x0001
        /*0032*/ 	.short	0x0008
        /*0034*/ 	.byte	0x00, 0xf0, 0x21, 0x00


	//----- nvinfo : EIATTR_KPARAM_INFO
	.align		4
.L_301:
        /*0038*/ 	.byte	0x04, 0x17
        /*003a*/ 	.short	(.L_303 - .L_302)
.L_302:
        /*003c*/ 	.word	0x00000000
        /*0040*/ 	.short	0x0000
        /*0042*/ 	.short	0x0000
        /*0044*/ 	.byte	0x00, 0xf5, 0x21, 0x00


	//----- nvinfo : EIATTR_SPARSE_MMA_MASK
	.align		4
.L_303:
        /*0048*/ 	.byte	0x03, 0x50
        /*004a*/ 	.short	0x0000


	//----- nvinfo : EIATTR_MAXREG_COUNT
	.align		4
        /*004c*/ 	.byte	0x03, 0x1b
        /*004e*/ 	.short	0x00ff


	//----- nvinfo : EIATTR_MERCURY_ISA_VERSION
	.align		4
        /*0050*/ 	.byte	0x03, 0x5f
        /*0052*/ 	.short	0x0101


	//----- nvinfo : EIATTR_VRC_CTA_INIT_COUNT
	.align		4
        /*0054*/ 	.byte	0x02, 0x4a
	.zero		1
	.zero		1


	//----- nvinfo : EIATTR_EXIT_INSTR_OFFSETS
	.align		4
        /*0058*/ 	.byte	0x04, 0x1c
        /*005a*/ 	.short	(.L_305 - .L_304)


	//   ....[0]....
.L_304:
        /*005c*/ 	.word	0x000000d0


	//   ....[1]....
        /*0060*/ 	.word	0x00000170


	//   ....[2]....
        /*0064*/ 	.word	0x00000190


	//----- nvinfo : EIATTR_CBANK_PARAM_SIZE
	.align		4
.L_305:
        /*0068*/ 	.byte	0x03, 0x19
        /*006a*/ 	.short	0x0018


	//----- nvinfo : EIATTR_PARAM_CBANK
	.align		4
        /*006c*/ 	.byte	0x04, 0x0a
        /*006e*/ 	.short	(.L_307 - .L_306)
	.align		4
.L_306:
        /*0070*/ 	.word	index@(.nv.constant0._Z30cudaMatrixCompareAndBinarise_GPddii)
        /*0074*/ 	.short	0x0380
        /*0076*/ 	.short	0x0018


	//----- nvinfo : EIATTR_SW_WAR
	.align		4
.L_307:
        /*0078*/ 	.byte	0x04, 0x36
        /*007a*/ 	.short	(.L_309 - .L_308)
.L_308:
        /*007c*/ 	.word	0x00000008
.L_309:


//--------------------- .nv.callgraph             --------------------------
	.section	.nv.callgraph,"",@"SHT_CUDA_CALLGRAPH"
	.align	4
	.sectionentsize	8
	.align		4
        /*0000*/ 	.word	0x00000000
	.align		4
        /*0004*/ 	.word	0xffffffff
	.align		4
        /*0008*/ 	.word	0x00000000
	.align		4
        /*000c*/ 	.word	0xfffffffe
	.align		4
        /*0010*/ 	.word	0x00000000
	.align		4
        /*0014*/ 	.word	0xfffffffd
	.align		4
        /*0018*/ 	.word	0x00000000
	.align		4
        /*001c*/ 	.word	0xfffffffc


//--------------------- .text._Z20pointSquareMatrixGPUPKdPdii --------------------------
	.section	.text._Z20pointSquareMatrixGPUPKdPdii,"ax",@progbits
	.align	128
        .global         _Z20pointSquareMatrixGPUPKdPdii
        .type           _Z20pointSquareMatrixGPUPKdPdii,@function
        .size           _Z20pointSquareMatrixGPUPKdPdii,(.L_x_41 - _Z20pointSquareMatrixGPUPKdPdii)
        .other          _Z20pointSquareMatrixGPUPKdPdii,@"STO_CUDA_ENTRY STV_DEFAULT"
_Z20pointSquareMatrixGPUPKdPdii:
.text._Z20pointSquareMatrixGPUPKdPdii:
[----:B------:R-:W-:Y:S01]  /*0000*/  LDC R1, c[0x0][0x37c] ;  /* 0x0000df00ff017b82 */ /* 0x000fe20000000800 */
[----:B------:R-:W0:Y:S07]  /*0010*/  S2R R3, SR_TID.Y ;  /* 0x0000000000037919 */ /* 0x000e2e0000002200 */
[----:B------:R-:W1:Y:S01]  /*0020*/  LDC R5, c[0x0][0x360] ;  /* 0x0000d800ff057b82 */ /* 0x000e620000000800 */
[----:B------:R-:W2:Y:S01]  /*0030*/  LDCU.64 UR6, c[0x0][0x390] ;  /* 0x00007200ff0677ac */ /* 0x000ea20008000a00 */
[----:B------:R-:W1:Y:S06]  /*0040*/  S2R R0, SR_TID.X ;  /* 0x0000000000007919 */ /* 0x000e6c0000002100 */
[----:B------:R-:W0:Y:S08]  /*0050*/  S2UR UR5, SR_CTAID.Y ;  /* 0x00000000000579c3 */ /* 0x000e300000002600 */
[----:B------:R-:W0:Y:S08]  /*0060*/  LDC R2, c[0x0][0x364] ;  /* 0x0000d900ff027b82 */ /* 0x000e300000000800 */
[----:B------:R-:W1:Y:S01]  /*0070*/  S2UR UR4, SR_CTAID.X ;  /* 0x00000000000479c3 */ /* 0x000e620000002500 */
[----:B0-----:R-:W-:-:S05]  /*0080*/  IMAD R3, R2, UR5, R3 ;  /* 0x0000000502037c24 */ /* 0x001fca000f8e0203 */
[----:B--2---:R-:W-:Y:S01]  /*0090*/  ISETP.GE.U32.AND P0, PT, R3, UR7, PT ;  /* 0x0000000703007c0c */ /* 0x004fe2000bf06070 */
[----:B-1----:R-:W-:-:S04]  /*00a0*/  IMAD R0, R5, UR4, R0 ;  /* 0x0000000405007c24 */ /* 0x002fc8000f8e0200 */
[----:B------:R-:W-:Y:S01]  /*00b0*/  IMAD R9, R3, UR6, R0 ;  /* 0x0000000603097c24 */ /* 0x000fe2000f8e0200 */
[----:B------:R-:W-:-:S13]  /*00c0*/  ISETP.GE.U32.OR P0, PT, R0, UR6, P0 ;  /* 0x0000000600007c0c */ /* 0x000fda0008706470 */
[----:B------:R-:W-:Y:S05]  /*00d0*/  @P0 EXIT ;  /* 0x000000000000094d */ /* 0x000fea0003800000 */
[----:B------:R-:W0:Y:S01]  /*00e0*/  LDC.64 R2, c[0x0][0x380] ;  /* 0x0000e000ff027b82 */ /* 0x000e220000000a00 */
[----:B------:R-:W1:Y:S07]  /*00f0*/  LDCU.64 UR4, c[0x0][0x358] ;  /* 0x00006b00ff0477ac */ /* 0x000e6e0008000a00 */
[----:B------:R-:W2:Y:S01]  /*0100*/  LDC.64 R6, c[0x0][0x388] ;  /* 0x0000e200ff067b82 */ /* 0x000ea20000000a00 */
[----:B0-----:R-:W-:-:S06]  /*0110*/  IMAD.WIDE.U32 R2, R9, 0x8, R2 ;  /* 0x0000000809027825 */ /* 0x001fcc00078e0002 */
[----:B-1----:R-:W3:Y:S01]  /*0120*/  LDG.E.64 R2, desc[UR4][R2.64] ;  /* 0x0000000402027981 */ /* 0x002ee2000c1e1b00 */
[----:B--2---:R-:W-:Y:S01]  /*0130*/  IMAD.WIDE.U32 R6, R9, 0x8, R6 ;  /* 0x0000000809067825 */ /* 0x004fe200078e0006 */
[----:B---3--:R-:W-:-:S07]  /*0140*/  DMUL R4, R2, R2 ;  /* 0x0000000202047228 */ /* 0x008fce0000000000 */
[----:B------:R-:W-:Y:S01]  /*0150*/  STG.E.64 desc[UR4][R6.64], R4 ;  /* 0x0000000406007986 */ /* 0x000fe2000c101b04 */
[----:B------:R-:W-:Y:S05]  /*0160*/  EXIT ;  /* 0x000000000000794d */ /* 0x000fea0003800000 */
.L_x_0:
[----:B------:R-:W-:-:S00]  /*0170*/  BRA `(.L_x_0) ;  /* 0xfffffffc00fc7947 */ /* 0x000fc0000383ffff */
[----:B------:R-:W-:-:S00]  /*0180*/  NOP ;  /* 0x0000000000007918 */ /* 0x000fc00000000000 */
[----:B------:R-:W-:-:S00]  /*0190*/  NOP ;  /* 0x0000000000007918 */ /* 0x000fc00000000000 */
[----:B------:R-:W-:-:S00]  /*01a0*/  NOP ;  /* 0x0000000000007918 */ /* 0x000fc00000000000 */
[----:B------:R-:W-:-:S00]  /*01b0*/  NOP ;  /* 0x0000000000007918 */ /* 0x000fc00000000000 */
[----:B------:R-:W-:-:S00]  /*01c0*/  NOP ;  /* 0x0000000000007918 */ /* 0x000fc00000000000 */
[----:B------:R-:W-:-:S00]  /*01d0*/  NOP ;  /* 0x0000000000007918 */ /* 0x000fc00000000000 */
[----:B------:R-:W-:-:S00]  /*01e0*/  NOP ;  /* 0x0000000000007918 */ /* 0x000fc00000000000 */
[----:B------:R-:W-:-:S00]  /*01f0*/  NOP ;  /* 0x0000000000007918 */ /* 0x000fc00000000000 */
.L_x_41:


//--------------------- .text._Z22pointDivisionMatrixGPUPKdS0_Pdii --------------------------
	.section	.text._Z22pointDivisionMatrixGPUPKdS0_Pdii,"ax",@progbits
	.align	128
        .global         _Z22pointDivisionMatrixGPUPKdS0_Pdii
        .type           _Z22pointDivisionMatrixGPUPKdS0_Pdii,@function
        .size           _Z22pointDivisionMatrixGPUPKdS0_Pdii,(.L_x_38 - _Z22pointDivisionMatrixGPUPKdS0_Pdii)
        .other          _Z22pointDivisionMatrixGPUPKdS0_Pdii,@"STO_CUDA_ENTRY STV_DEFAULT"
_Z22pointDivisionMatrixGPUPKdS0_Pdii:
.text._Z22pointDivisionMatrixGPUPKdS0_Pdii:
        /* <DEDUP_REMOVED lines=10> */
[----:B-1----:R-:W-:-:S05]  /*00a0*/  IMAD R0, R5, UR4, R0 ;  /* 0x0000000405007c24 */ /* 0x002fca000f8e0200 */
[----:B------:R-:W-:Y:S01]  /*00b0*/  ISETP.GE.U32.OR P0, PT, R0, UR6, P0 ;  /* 0x0000000600007c0c */ /* 0x000fe20008706470 */
[----:B------:R-:W-:-:S12]  /*00c0*/  IMAD R0, R3, UR6, R0 ;  /* 0x0000000603007c24 */ /* 0x000fd8000f8e0200 */
[----:B------:R-:W-:Y:S05]  /*00d0*/  @P0 EXIT ;  /* 0x000000000000094d */ /* 0x000fea0003800000 */
[----:B------:R-:W0:Y:S01]  /*00e0*/  LDC.64 R4, c[0x0][0x388] ;  /* 0x0000e200ff047b82 */ /* 0x000e220000000a00 */
[----:B------:R-:W1:Y:S07]  /*00f0*/  LDCU.64 UR4, c[0x0][0x358] ;  /* 0x00006b00ff0477ac */ /* 0x000e6e0008000a00 */
[----:B------:R-:W2:Y:S01]  /*0100*/  LDC.64 R6, c[0x0][0x380] ;  /* 0x0000e000ff067b82 */ /* 0x000ea20000000a00 */
[----:B0-----:R-:W-:-:S06]  /*0110*/  IMAD.WIDE.U32 R4, R0, 0x8, R4 ;  /* 0x0000000800047825 */ /* 0x001fcc00078e0004 */
[----:B-1----:R-:W3:Y:S01]  /*0120*/  LDG.E.64 R4, desc[UR4][R4.64] ;  /* 0x0000000404047981 */ /* 0x002ee2000c1e1b00 */
[----:B--2---:R-:W-:-:S06]  /*0130*/  IMAD.WIDE.U32 R6, R0, 0x8, R6 ;  /* 0x0000000800067825 */ /* 0x004fcc00078e0006 */
[----:B------:R-:W2:Y:S01]  /*0140*/  LDG.E.64 R6, desc[UR4][R6.64] ;  /* 0x0000000406067981 */ /* 0x000ea2000c1e1b00 */
[----:B------:R-:W-:Y:S01]  /*0150*/  IMAD.MOV.U32 R2, RZ, RZ, 0x1 ;  /* 0x00000001ff027424 */ /* 0x000fe200078e00ff */
[----:B------:R-:W-:Y:S01]  /*0160*/  BSSY.RECONVERGENT B0, `(.L_x_1) ;  /* 0x0000010000007945 */ /* 0x000fe20003800200 */
[----:B---3--:R-:W0:Y:S01]  /*0170*/  MUFU.RCP64H R3, R5 ;  /* 0x0000000500037308 */ /* 0x008e220000001800 */
[----:B--2---:R-:W-:-:S03]  /*0180*/  FSETP.GEU.AND P1, PT, |R7|, 6.5827683646048100446e-37, PT ;  /* 0x036000000700780b */ /* 0x004fc60003f2e200 */
[----:B0-----:R-:W-:-:S08]  /*0190*/  DFMA R8, -R4, R2, 1 ;  /* 0x3ff000000408742b */ /* 0x001fd00000000102 */
[----:B------:R-:W-:-:S08]  /*01a0*/  DFMA R8, R8, R8, R8 ;  /* 0x000000080808722b */ /* 0x000fd00000000008 */
[----:B------:R-:W-:-:S08]  /*01b0*/  DFMA R8, R2, R8, R2 ;  /* 0x000000080208722b */ /* 0x000fd00000000002 */
[----:B------:R-:W-:-:S08]  /*01c0*/  DFMA R2, -R4, R8, 1 ;  /* 0x3ff000000402742b */ /* 0x000fd00000000108 */
[----:B------:R-:W-:-:S08]  /*01d0*/  DFMA R2, R8, R2, R8 ;  /* 0x000000020802722b */ /* 0x000fd00000000008 */
[----:B------:R-:W-:-:S08]  /*01e0*/  DMUL R8, R6, R2 ;  /* 0x0000000206087228 */ /* 0x000fd00000000000 */
[----:B------:R-:W-:-:S08]  /*01f0*/  DFMA R10, -R4, R8, R6 ;  /* 0x00000008040a722b */ /* 0x000fd00000000106 */
[----:B------:R-:W-:-:S10]  /*0200*/  DFMA R2, R2, R10, R8 ;  /* 0x0000000a0202722b */ /* 0x000fd40000000008 */
[----:B------:R-:W-:-:S05]  /*0210*/  FFMA R8, RZ, R5, R3 ;  /* 0x00000005ff087223 */ /* 0x000fca0000000003 */
[----:B------:R-:W-:-:S13]  /*0220*/  FSETP.GT.AND P0, PT, |R8|, 1.469367938527859385e-39, PT ;  /* 0x001000000800780b */ /* 0x000fda0003f04200 */
[----:B------:R-:W-:Y:S05]  /*0230*/  @P0 BRA P1, `(.L_x_2) ;  /* 0x0000000000080947 */ /* 0x000fea0000800000 */
[----:B------:R-:W-:-:S07]  /*0240*/  MOV R10, 0x260 ;  /* 0x00000260000a7802 */ /* 0x000fce0000000f00 */
[----:B------:R-:W-:Y:S05]  /*0250*/  CALL.REL.NOINC `($__internal_0_$__cuda_sm20_div_rn_f64_full) ;  /* 0x0000000000147944 */ /* 0x000fea0003c00000 */
.L_x_2:
[----:B------:R-:W-:Y:S05]  /*0260*/  BSYNC.RECONVERGENT B0 ;  /* 0x0000000000007941 */ /* 0x000fea0003800200 */
.L_x_1:
[----:B------:R-:W0:Y:S02]  /*0270*/  LDC.64 R4, c[0x0][0x390] ;  /* 0x0000e400ff047b82 */ /* 0x000e240000000a00 */
[----:B0-----:R-:W-:-:S05]  /*0280*/  IMAD.WIDE.U32 R4, R0, 0x8, R4 ;  /* 0x0000000800047825 */ /* 0x001fca00078e0004 */
[----:B------:R-:W-:Y:S01]  /*0290*/  STG.E.64 desc[UR4][R4.64], R2 ;  /* 0x0000000204007986 */ /* 0x000fe2000c101b04 */
[----:B------:R-:W-:Y:S05]  /*02a0*/  EXIT ;  /* 0x000000000000794d */ /* 0x000fea0003800000 */
        .weak           $__internal_0_$__cuda_sm20_div_rn_f64_full
        .type           $__internal_0_$__cuda_sm20_div_rn_f64_full,@function
        .size           $__internal_0_$__cuda_sm20_div_rn_f64_full,(.L_x_38 - $__internal_0_$__cuda_sm20_div_rn_f64_full)
$__internal_0_$__cuda_sm20_div_rn_f64_full:
[C---:B------:R-:W-:Y:S01]  /*02b0*/  FSETP.GEU.AND P0, PT, |R5|.reuse, 1.469367938527859385e-39, PT ;  /* 0x001000000500780b */ /* 0x040fe20003f0e200 */
[----:B------:R-:W-:Y:S01]  /*02c0*/  IMAD.MOV.U32 R16, RZ, RZ, 0x1 ;  /* 0x00000001ff107424 */ /* 0x000fe200078e00ff */
[----:B------:R-:W-:Y:S01]  /*02d0*/  LOP3.LUT R2, R5, 0x800fffff, RZ, 0xc0, !PT ;  /* 0x800fffff05027812 */ /* 0x000fe200078ec0ff */
[----:B------:R-:W-:Y:S01]  /*02e0*/  BSSY.RECONVERGENT B1, `(.L_x_3) ;  /* 0x0000055000017945 */ /* 0x000fe20003800200 */
[C---:B------:R-:W-:Y:S02]  /*02f0*/  FSETP.GEU.AND P2, PT, |R7|.reuse, 1.469367938527859385e-39, PT ;  /* 0x001000000700780b */ /* 0x040fe40003f4e200 */
[----:B------:R-:W-:Y:S01]  /*0300*/  LOP3.LUT R3, R2, 0x3ff00000, RZ, 0xfc, !PT ;  /* 0x3ff0000002037812 */ /* 0x000fe200078efcff */
[----:B------:R-:W-:Y:S01]  /*0310*/  IMAD.MOV.U32 R2, RZ, RZ, R4 ;  /* 0x000000ffff027224 */ /* 0x000fe200078e0004 */
[----:B------:R-:W-:Y:S02]  /*0320*/  LOP3.LUT R11, R7, 0x7ff00000, RZ, 0xc0, !PT ;  /* 0x7ff00000070b7812 */ /* 0x000fe400078ec0ff */
[----:B------:R-:W-:-:S03]  /*0330*/  LOP3.LUT R14, R5, 0x7ff00000, RZ, 0xc0, !PT ;  /* 0x7ff00000050e7812 */ /* 0x000fc600078ec0ff */
[----:B------:R-:W-:Y:S01]  /*0340*/  @!P0 DMUL R2, R4, 8.98846567431157953865e+307 ;  /* 0x7fe0000004028828 */ /* 0x000fe20000000000 */
[----:B------:R-:W-:-:S03]  /*0350*/  ISETP.GE.U32.AND P1, PT, R11, R14, PT ;  /* 0x0000000e0b00720c */ /* 0x000fc60003f26070 */
[----:B------:R-:W-:Y:S01]  /*0360*/  @!P2 LOP3.LUT R12, R5, 0x7ff00000, RZ, 0xc0, !PT ;  /* 0x7ff00000050ca812 */ /* 0x000fe200078ec0ff */
[----:B------:R-:W-:Y:S01]  /*0370*/  @!P2 IMAD.MOV.U32 R18, RZ, RZ, RZ ;  /* 0x000000ffff12a224 */ /* 0x000fe200078e00ff */
[----:B------:R-:W0:Y:S02]  /*0380*/  MUFU.RCP64H R17, R3 ;  /* 0x0000000300117308 */ /* 0x000e240000001800 */
[----:B------:R-:W-:Y:S01]  /*0390*/  @!P2 ISETP.GE.U32.AND P3, PT, R11, R12, PT ;  /* 0x0000000c0b00a20c */ /* 0x000fe20003f66070 */
[----:B------:R-:W-:-:S05]  /*03a0*/  IMAD.MOV.U32 R12, RZ, RZ, 0x1ca00000 ;  /* 0x1ca00000ff0c7424 */ /* 0x000fca00078e00ff */
[----:B------:R-:W-:-:S04]  /*03b0*/  @!P2 SEL R13, R12, 0x63400000, !P3 ;  /* 0x634000000c0da807 */ /* 0x000fc80005800000 */
[----:B------:R-:W-:-:S04]  /*03c0*/  @!P2 LOP3.LUT R13, R13, 0x80000000, R7, 0xf8, !PT ;  /* 0x800000000d0da812 */ /* 0x000fc800078ef807 */
[----:B------:R-:W-:Y:S01]  /*03d0*/  @!P2 LOP3.LUT R19, R13, 0x100000, RZ, 0xfc, !PT ;  /* 0x001000000d13a812 */ /* 0x000fe200078efcff */
[----:B0-----:R-:W-:-:S08]  /*03e0*/  DFMA R8, R16, -R2, 1 ;  /* 0x3ff000001008742b */ /* 0x001fd00000000802 */
[----:B------:R-:W-:-:S08]  /*03f0*/  DFMA R8, R8, R8, R8 ;  /* 0x000000080808722b */ /* 0x000fd00000000008 */
[----:B------:R-:W-:Y:S01]  /*0400*/  DFMA R16, R16, R8, R16 ;  /* 0x000000081010722b */ /* 0x000fe20000000010 */
[----:B------:R-:W-:Y:S01]  /*0410*/  SEL R9, R12, 0x63400000, !P1 ;  /* 0x634000000c097807 */ /* 0x000fe20004800000 */
[----:B------:R-:W-:-:S03]  /*0420*/  IMAD.MOV.U32 R8, RZ, RZ, R6 ;  /* 0x000000ffff087224 */ /* 0x000fc600078e0006 */
[----:B------:R-:W-:-:S03]  /*0430*/  LOP3.LUT R9, R9, 0x800fffff, R7, 0xf8, !PT ;  /* 0x800fffff09097812 */ /* 0x000fc600078ef807 */
[----:B------:R-:W-:-:S03]  /*0440*/  DFMA R20, R16, -R2, 1 ;  /* 0x3ff000001014742b */ /* 0x000fc60000000802 */
[----:B------:R-:W-:-:S05]  /*0450*/  @!P2 DFMA R8, R8, 2, -R18 ;  /* 0x400000000808a82b */ /* 0x000fca0000000812 */
[----:B------:R-:W-:Y:S01]  /*0460*/  DFMA R16, R16, R20, R16 ;  /* 0x000000141010722b */ /* 0x000fe20000000010 */
[----:B------:R-:W-:Y:S02]  /*0470*/  IMAD.MOV.U32 R21, RZ, RZ, R11 ;  /* 0x000000ffff157224 */ /* 0x000fe400078e000b */
[----:B------:R-:W-:Y:S01]  /*0480*/  IMAD.MOV.U32 R20, RZ, RZ, R14 ;  /* 0x000000ffff147224 */ /* 0x000fe200078e000e */
[----:B------:R-:W-:Y:S02]  /*0490*/  @!P0 LOP3.LUT R20, R3, 0x7ff00000, RZ, 0xc0, !PT ;  /* 0x7ff0000003148812 */ /* 0x000fe400078ec0ff */
[----:B------:R-:W-:Y:S02]  /*04a0*/  @!P2 LOP3.LUT R21, R9, 0x7ff00000, RZ, 0xc0, !PT ;  /* 0x7ff000000915a812 */ /* 0x000fe400078ec0ff */
[----:B------:R-:W-:Y:S01]  /*04b0*/  DMUL R18, R16, R8 ;  /* 0x0000000810127228 */ /* 0x000fe20000000000 */
[----:B------:R-:W-:Y:S02]  /*04c0*/  VIADD R22, R20, 0xffffffff ;  /* 0xffffffff14167836 */ /* 0x000fe40000000000 */
[----:B------:R-:W-:-:S05]  /*04d0*/  VIADD R13, R21, 0xffffffff ;  /* 0xffffffff150d7836 */ /* 0x000fca0000000000 */
[----:B------:R-:W-:Y:S01]  /*04e0*/  DFMA R14, R18, -R2, R8 ;  /* 0x80000002120e722b */ /* 0x000fe20000000008 */
[----:B------:R-:W-:-:S04]  /*04f0*/  ISETP.GT.U32.AND P0, PT, R13, 0x7feffffe, PT ;  /* 0x7feffffe0d00780c */ /* 0x000fc80003f04070 */
[----:B------:R-:W-:-:S03]  /*0500*/  ISETP.GT.U32.OR P0, PT, R22, 0x7feffffe, P0 ;  /* 0x7feffffe1600780c */ /* 0x000fc60000704470 */
[----:B------:R-:W-:-:S10]  /*0510*/  DFMA R14, R16, R14, R18 ;  /* 0x0000000e100e722b */ /* 0x000fd40000000012 */
[----:B------:R-:W-:Y:S05]  /*0520*/  @P0 BRA `(.L_x_4) ;  /* 0x00000000006c0947 */ /* 0x000fea0003800000 */
[----:B------:R-:W-:-:S04]  /*0530*/  LOP3.LUT R16, R5, 0x7ff00000, RZ, 0xc0, !PT ;  /* 0x7ff0000005107812 */ /* 0x000fc800078ec0ff */
[CC--:B------:R-:W-:Y:S02]  /*0540*/  VIADDMNMX R6, R11.reuse, -R16.reuse, 0xb9600000, !PT ;  /* 0xb96000000b067446 */ /* 0x0c0fe40007800910 */
[----:B------:R-:W-:Y:S02]  /*0550*/  ISETP.GE.U32.AND P0, PT, R11, R16, PT ;  /* 0x000000100b00720c */ /* 0x000fe40003f06070 */
[----:B------:R-:W-:Y:S02]  /*0560*/  VIMNMX R6, PT, PT, R6, 0x46a00000, PT ;  /* 0x46a0000006067848 */ /* 0x000fe40003fe0100 */
[----:B------:R-:W-:-:S05]  /*0570*/  SEL R11, R12, 0x63400000, !P0 ;  /* 0x634000000c0b7807 */ /* 0x000fca0004000000 */
[----:B------:R-:W-:Y:S02]  /*0580*/  IMAD.IADD R11, R6, 0x1, -R11 ;  /* 0x00000001060b7824 */ /* 0x000fe400078e0a0b */
[----:B------:R-:W-:Y:S02]  /*0590*/  IMAD.MOV.U32 R6, RZ, RZ, RZ ;  /* 0x000000ffff067224 */ /* 0x000fe400078e00ff */
[----:B------:R-:W-:-:S06]  /*05a0*/  VIADD R7, R11, 0x7fe00000 ;  /* 0x7fe000000b077836 */ /* 0x000fcc0000000000 */
[----:B------:R-:W-:-:S10]  /*05b0*/  DMUL R12, R14, R6 ;  /* 0x000000060e0c7228 */ /* 0x000fd40000000000 */
[----:B------:R-:W-:-:S13]  /*05c0*/  FSETP.GTU.AND P0, PT, |R13|, 1.469367938527859385e-39, PT ;  /* 0x001000000d00780b */ /* 0x000fda0003f0c200 */
[----:B------:R-:W-:Y:S05]  /*05d0*/  @P0 BRA `(.L_x_5) ;  /* 0x0000000000940947 */ /* 0x000fea0003800000 */
[----:B------:R-:W-:Y:S01]  /*05e0*/  DFMA R2, R14, -R2, R8 ;  /* 0x800000020e02722b */ /* 0x000fe20000000008 */
[----:B------:R-:W-:-:S09]  /*05f0*/  IMAD.MOV.U32 R6, RZ, RZ, RZ ;  /* 0x000000ffff067224 */ /* 0x000fd200078e00ff */
[C---:B------:R-:W-:Y:S02]  /*0600*/  FSETP.NEU.AND P0, PT, R3.reuse, RZ, PT ;  /* 0x000000ff0300720b */ /* 0x040fe40003f0d000 */
[----:B------:R-:W-:-:S04]  /*0610*/  LOP3.LUT R5, R3, 0x80000000, R5, 0x48, !PT ;  /* 0x8000000003057812 */ /* 0x000fc800078e4805 */
[----:B------:R-:W-:-:S07]  /*0620*/  LOP3.LUT R7, R5, R7, RZ, 0xfc, !PT ;  /* 0x0000000705077212 */ /* 0x000fce00078efcff */
[----:B------:R-:W-:Y:S05]  /*0630*/  @!P0 BRA `(.L_x_5) ;  /* 0x00000000007c8947 */ /* 0x000fea0003800000 */
[----:B------:R-:W-:Y:S01]  /*0640*/  IMAD.MOV R3, RZ, RZ, -R11 ;  /* 0x000000ffff037224 */ /* 0x000fe200078e0a0b */
[----:B------:R-:W-:Y:S01]  /*0650*/  DMUL.RP R6, R14, R6 ;  /* 0x000000060e067228 */ /* 0x000fe20000008000 */
[----:B------:R-:W-:Y:S01]  /*0660*/  IMAD.MOV.U32 R2, RZ, RZ, RZ ;  /* 0x000000ffff027224 */ /* 0x000fe200078e00ff */
[----:B------:R-:W-:-:S05]  /*0670*/  IADD3 R11, PT, PT, -R11, -0x43300000, RZ ;  /* 0xbcd000000b0b7810 */ /* 0x000fca0007ffe1ff */
[----:B------:R-:W-:-:S03]  /*0680*/  DFMA R2, R12, -R2, R14 ;  /* 0x800000020c02722b */ /* 0x000fc6000000000e */
[----:B------:R-:W-:-:S07]  /*0690*/  LOP3.LUT R5, R7, R5, RZ, 0x3c, !PT ;  /* 0x0000000507057212 */ /* 0x000fce00078e3cff */
[----:B------:R-:W-:-:S04]  /*06a0*/  FSETP.NEU.AND P0, PT, |R3|, R11, PT ;  /* 0x0000000b0300720b */ /* 0x000fc80003f0d200 */
[----:B------:R-:W-:Y:S02]  /*06b0*/  FSEL R12, R6, R12, !P0 ;  /* 0x0000000c060c7208 */ /* 0x000fe40004000000 */
[----:B------:R-:W-:Y:S01]  /*06c0*/  FSEL R13, R5, R13, !P0 ;  /* 0x0000000d050d7208 */ /* 0x000fe20004000000 */
[----:B------:R-:W-:Y:S06]  /*06d0*/  BRA `(.L_x_5) ;  /* 0x0000000000547947 */ /* 0x000fec0003800000 */
.L_x_4:
[----:B------:R-:W-:-:S14]  /*06e0*/  DSETP.NAN.AND P0, PT, R6, R6, PT ;  /* 0x000000060600722a */ /* 0x000fdc0003f08000 */
[----:B------:R-:W-:Y:S05]  /*06f0*/  @P0 BRA `(.L_x_6) ;  /* 0x0000000000440947 */ /* 0x000fea0003800000 */
[----:B------:R-:W-:-:S14]  /*0700*/  DSETP.NAN.AND P0, PT, R4, R4, PT ;  /* 0x000000040400722a */ /* 0x000fdc0003f08000 */
[----:B------:R-:W-:Y:S05]  /*0710*/  @P0 BRA `(.L_x_7) ;  /* 0x0000000000300947 */ /* 0x000fea0003800000 */
[----:B------:R-:W-:Y:S01]  /*0720*/  ISETP.NE.AND P0, PT, R21, R20, PT ;  /* 0x000000141500720c */ /* 0x000fe20003f05270 */
[----:B------:R-:W-:Y:S02]  /*0730*/  IMAD.MOV.U32 R12, RZ, RZ, 0x0 ;  /* 0x00000000ff0c7424 */ /* 0x000fe400078e00ff */
[----:B------:R-:W-:-:S10]  /*0740*/  IMAD.MOV.U32 R13, RZ, RZ, -0x80000 ;  /* 0xfff80000ff0d7424 */ /* 0x000fd400078e00ff */
[----:B------:R-:W-:Y:S05]  /*0750*/  @!P0 BRA `(.L_x_5) ;  /* 0x0000000000348947 */ /* 0x000fea0003800000 */
[----:B------:R-:W-:Y:S02]  /*0760*/  ISETP.NE.AND P0, PT, R21, 0x7ff00000, PT ;  /* 0x7ff000001500780c */ /* 0x000fe40003f05270 */
[----:B------:R-:W-:Y:S02]  /*0770*/  LOP3.LUT R13, R7, 0x80000000, R5, 0x48, !PT ;  /* 0x80000000070d7812 */ /* 0x000fe400078e4805 */
[----:B------:R-:W-:-:S13]  /*0780*/  ISETP.EQ.OR P0, PT, R20, RZ, !P0 ;  /* 0x000000ff1400720c */ /* 0x000fda0004702670 */
[----:B------:R-:W-:Y:S01]  /*0790*/  @P0 LOP3.LUT R2, R13, 0x7ff00000, RZ, 0xfc, !PT ;  /* 0x7ff000000d020812 */ /* 0x000fe200078efcff */
[----:B------:R-:W-:Y:S02]  /*07a0*/  @!P0 IMAD.MOV.U32 R12, RZ, RZ, RZ ;  /* 0x000000ffff0c8224 */ /* 0x000fe400078e00ff */
[----:B------:R-:W-:Y:S02]  /*07b0*/  @P0 IMAD.MOV.U32 R12, RZ, RZ, RZ ;  /* 0x000000ffff0c0224 */ /* 0x000fe400078e00ff */
[----:B------:R-:W-:Y:S01]  /*07c0*/  @P0 IMAD.MOV.U32 R13, RZ, RZ, R2 ;  /* 0x000000ffff0d0224 */ /* 0x000fe200078e0002 */
[----:B------:R-:W-:Y:S06]  /*07d0*/  BRA `(.L_x_5) ;  /* 0x0000000000147947 */ /* 0x000fec0003800000 */
.L_x_7:
[----:B------:R-:W-:Y:S01]  /*07e0*/  LOP3.LUT R13, R5, 0x80000, RZ, 0xfc, !PT ;  /* 0x00080000050d7812 */ /* 0x000fe200078efcff */
[----:B------:R-:W-:Y:S01]  /*07f0*/  IMAD.MOV.U32 R12, RZ, RZ, R4 ;  /* 0x000000ffff0c7224 */ /* 0x000fe200078e0004 */
[----:B------:R-:W-:Y:S06]  /*0800*/  BRA `(.L_x_5) ;  /* 0x0000000000087947 */ /* 0x000fec0003800000 */
.L_x_6:
[----:B------:R-:W-:Y:S01]  /*0810*/  LOP3.LUT R13, R7, 0x80000, RZ, 0xfc, !PT ;  /* 0x00080000070d7812 */ /* 0x000fe200078efcff */
[----:B------:R-:W-:-:S07]  /*0820*/  IMAD.MOV.U32 R12, RZ, RZ, R6 ;  /* 0x000000ffff0c7224 */ /* 0x000fce00078e0006 */
.L_x_5:
[----:B------:R-:W-:Y:S05]  /*0830*/  BSYNC.RECONVERGENT B1 ;  /* 0x0000000000017941 */ /* 0x000fea0003800200 */
.L_x_3:
[----:B------:R-:W-:Y:S02]  /*0840*/  IMAD.MOV.U32 R11, RZ, RZ, 0x0 ;  /* 0x00000000ff0b7424 */ /* 0x000fe400078e00ff */
[----:B------:R-:W-:Y:S02]  /*0850*/  IMAD.MOV.U32 R2, RZ, RZ, R12 ;  /* 0x000000ffff027224 */ /* 0x000fe400078e000c */
[----:B------:R-:W-:Y:S01]  /*0860*/  IMAD.MOV.U32 R3, RZ, RZ, R13 ;  /* 0x000000ffff037224 */ /* 0x000fe200078e000d */
[----:B------:R-:W-:Y:S06]  /*0870*/  RET.REL.NODEC R10 `(_Z22pointDivisionMatrixGPUPKdS0_Pdii) ;  /* 0xfffffff40ae07950 */ /* 0x000fec0003c3ffff */
.L_x_8:
        /* <DEDUP_REMOVED lines=16> */
.L_x_38:


//--------------------- .text._Z15MatrixMulKernelPdS_S_i --------------------------
	.section	.text._Z15MatrixMulKernelPdS_S_i,"ax",@progbits
	.align	128
        .global         _Z15MatrixMulKernelPdS_S_i
        .type           _Z15MatrixMulKernelPdS_S_i,@function
        .size           _Z15MatrixMulKernelPdS_S_i,(.L_x_43 - _Z15MatrixMulKernelPdS_S_i)
        .other          _Z15MatrixMulKernelPdS_S_i,@"STO_CUDA_ENTRY STV_DEFAULT"
_Z15MatrixMulKernelPdS_S_i:
.text._Z15MatrixMulKernelPdS_S_i:
[----:B------:R-:W-:Y:S01]  /*0000*/  LDC R1, c[0x0][0x37c] ;  /* 0x0000df00ff017b82 */ /* 0x000fe20000000800 */
[----:B------:R-:W0:Y:S07]  /*0010*/  S2R R5, SR_CTAID.Y ;  /* 0x0000000000057919 */ /* 0x000e2e0000002600 */
[----:B------:R-:W1:Y:S01]  /*0020*/  LDC R0, c[0x0][0x398] ;  /* 0x0000e600ff007b82 */ /* 0x000e620000000800 */
[----:B------:R-:W2:Y:S01]  /*0030*/  LDCU.64 UR8, c[0x0][0x358] ;  /* 0x00006b00ff0877ac */ /* 0x000ea20008000a00 */
[----:B------:R-:W-:Y:S01]  /*0040*/  CS2R R10, SRZ ;  /* 0x00000000000a7805 */ /* 0x000fe2000001ff00 */
[----:B------:R-:W0:Y:S01]  /*0050*/  S2R R8, SR_TID.Y ;  /* 0x0000000000087919 */ /* 0x000e220000002200 */
[----:B------:R-:W3:Y:S04]  /*0060*/  S2R R7, SR_CTAID.X ;  /* 0x0000000000077919 */ /* 0x000ee80000002500 */
[----:B------:R-:W4:Y:S01]  /*0070*/  LDC.64 R22, c[0x0][0x390] ;  /* 0x0000e400ff167b82 */ /* 0x000f220000000a00 */
[----:B------:R-:W3:Y:S01]  /*0080*/  S2R R9, SR_TID.X ;  /* 0x0000000000097919 */ /* 0x000ee20000002100 */
[----:B-1----:R-:W-:Y:S01]  /*0090*/  ISETP.GE.AND P0, PT, R0, 0x20, PT ;  /* 0x000000200000780c */ /* 0x002fe20003f06270 */
[----:B0-----:R-:W-:-:S02]  /*00a0*/  IMAD R5, R5, 0x20, R8 ;  /* 0x0000002005057824 */ /* 0x001fc400078e0208 */
[----:B---3--:R-:W-:-:S04]  /*00b0*/  IMAD R2, R7, 0x20, R9 ;  /* 0x0000002007027824 */ /* 0x008fc800078e0209 */
[----:B------:R-:W-:-:S04]  /*00c0*/  IMAD R3, R5, R0, R2 ;  /* 0x0000000005037224 */ /* 0x000fc800078e0202 */
[----:B----4-:R-:W-:Y:S02]  /*00d0*/  IMAD.WIDE R22, R3, 0x8, R22 ;  /* 0x0000000803167825 */ /* 0x010fe400078e0216 */
[----:B--2---:R-:W-:Y:S05]  /*00e0*/  @!P0 BRA `(.L_x_9) ;  /* 0x0000000400c08947 */ /* 0x004fea0003800000 */
[----:B------:R-:W0:Y:S01]  /*00f0*/  S2UR UR6, SR_CgaCtaId ;  /* 0x00000000000679c3 */ /* 0x000e220000008800 */
[----:B------:R-:W-:Y:S01]  /*0100*/  UMOV UR4, 0x400 ;  /* 0x0000040000047882 */ /* 0x000fe20000000000 */
[----:B------:R-:W-:Y:S01]  /*0110*/  SHF.R.S32.HI R3, RZ, 0x1f, R0 ;  /* 0x0000001fff037819 */ /* 0x000fe20000011400 */
[----:B------:R-:W-:Y:S01]  /*0120*/  UIADD3 UR5, UPT, UPT, UR4, 0x2000, URZ ;  /* 0x0000200004057890 */ /* 0x000fe2000fffe0ff */
[-CC-:B------:R-:W-:Y:S01]  /*0130*/  IMAD R2, R8, R0.reuse, R9.reuse ;  /* 0x0000000008027224 */ /* 0x180fe200078e0209 */
[----:B------:R-:W-:Y:S02]  /*0140*/  CS2R R10, SRZ ;  /* 0x00000000000a7805 */ /* 0x000fe4000001ff00 */
[----:B------:R-:W-:Y:S01]  /*0150*/  LEA.HI R4, R3, R0, RZ, 0x5 ;  /* 0x0000000003047211 */ /* 0x000fe200078f28ff */
[----:B------:R-:W1:Y:S01]  /*0160*/  LDC.64 R20, c[0x0][0x380] ;  /* 0x0000e000ff147b82 */ /* 0x000e620000000a00 */
[----:B------:R-:W-:Y:S01]  /*0170*/  LEA R3, R7, R2, 0x5 ;  /* 0x0000000207037211 */ /* 0x000fe200078e28ff */
[----:B------:R-:W-:Y:S01]  /*0180*/  IMAD R2, R5, R0, R9 ;  /* 0x0000000005027224 */ /* 0x000fe200078e0209 */
[----:B------:R-:W-:-:S05]  /*0190*/  SHF.R.S32.HI R4, RZ, 0x5, R4 ;  /* 0x00000005ff047819 */ /* 0x000fca0000011404 */
[----:B------:R-:W2:Y:S01]  /*01a0*/  LDC.64 R18, c[0x0][0x388] ;  /* 0x0000e200ff127b82 */ /* 0x000ea20000000a00 */
[----:B------:R-:W-:Y:S01]  /*01b0*/  IMAD.MOV R4, RZ, RZ, -R4 ;  /* 0x000000ffff047224 */ /* 0x000fe200078e0a04 */
[----:B0-----:R-:W-:Y:S02]  /*01c0*/  ULEA UR5, UR6, UR5, 0x18 ;  /* 0x0000000506057291 */ /* 0x001fe4000f8ec0ff */
[----:B------:R-:W-:-:S04]  /*01d0*/  ULEA UR4, UR6, UR4, 0x18 ;  /* 0x0000000406047291 */ /* 0x000fc8000f8ec0ff */
[----:B------:R-:W-:Y:S02]  /*01e0*/  LEA R6, R9, UR5, 0x3 ;  /* 0x0000000509067c11 */ /* 0x000fe4000f8e18ff */
[----:B------:R-:W-:-:S03]  /*01f0*/  LEA R16, R8, UR4, 0x8 ;  /* 0x0000000408107c11 */ /* 0x000fc6000f8e40ff */
[----:B------:R-:W-:Y:S01]  /*0200*/  IMAD R5, R8, 0x100, R6 ;  /* 0x0000010008057824 */ /* 0x000fe200078e0206 */
[----:B------:R-:W-:-:S07]  /*0210*/  LEA R7, R9, R16, 0x3 ;  /* 0x0000001009077211 */ /* 0x000fce00078e18ff */
.L_x_10:
[----:B-1----:R-:W-:-:S04]  /*0220*/  IMAD.WIDE R8, R2, 0x8, R20 ;  /* 0x0000000802087825 */ /* 0x002fc800078e0214 */
[----:B--2---:R-:W-:Y:S02]  /*0230*/  IMAD.WIDE.U32 R28, R3, 0x8, R18 ;  /* 0x00000008031c7825 */ /* 0x004fe400078e0012 */
[----:B------:R-:W2:Y:S04]  /*0240*/  LDG.E.64 R8, desc[UR8][R8.64] ;  /* 0x0000000808087981 */ /* 0x000ea8000c1e1b00 */
[----:B------:R-:W3:Y:S01]  /*0250*/  LDG.E.64 R28, desc[UR8][R28.64] ;  /* 0x000000081c1c7981 */ /* 0x000ee2000c1e1b00 */
[----:B------:R-:W-:Y:S01]  /*0260*/  IADD3 R4, PT, PT, R4, 0x1, RZ ;  /* 0x0000000104047810 */ /* 0x000fe20007ffe0ff */
[----:B------:R-:W-:Y:S01]  /*0270*/  VIADD R2, R2, 0x20 ;  /* 0x0000002002027836 */ /* 0x000fe20000000000 */
[----:B------:R-:W-:Y:S02]  /*0280*/  LEA R3, R0, R3, 0x5 ;  /* 0x0000000300037211 */ /* 0x000fe400078e28ff */
[----:B------:R-:W-:Y:S01]  /*0290*/  ISETP.NE.AND P0, PT, R4, RZ, PT ;  /* 0x000000ff0400720c */ /* 0x000fe20003f05270 */
[----:B--2---:R-:W-:Y:S04]  /*02a0*/  STS.64 [R7], R8 ;  /* 0x0000000807007388 */ /* 0x004fe80000000a00 */
[----:B---3--:R-:W-:Y:S01]  /*02b0*/  STS.64 [R5], R28 ;  /* 0x0000001c05007388 */ /* 0x008fe20000000a00 */
[----:B------:R-:W-:Y:S06]  /*02c0*/  BAR.SYNC.DEFER_BLOCKING 0x0 ;  /* 0x0000000000007b1d */ /* 0x000fec0000010000 */
[----:B------:R-:W-:Y:S04]  /*02d0*/  LDS.64 R26, [R6] ;  /* 0x00000000061a7984 */ /* 0x000fe80000000a00 */
[----:B------:R-:W0:Y:S04]  /*02e0*/  LDS.128 R12, [R16] ;  /* 0x00000000100c7984 */ /* 0x000e280000000c00 */
[----:B------:R-:W1:Y:S01]  /*02f0*/  LDS.64 R24, [R6+0x100] ;  /* 0x0001000006187984 */ /* 0x000e620000000a00 */
[----:B0-----:R-:W-:-:S03]  /*0300*/  DFMA R26, R12, R26, R10 ;  /* 0x0000001a0c1a722b */ /* 0x001fc6000000000a */
[----:B------:R-:W-:Y:S04]  /*0310*/  LDS.64 R12, [R6+0x200] ;  /* 0x00020000060c7984 */ /* 0x000fe80000000a00 */
[----:B------:R-:W0:Y:S01]  /*0320*/  LDS.128 R8, [R16+0x10] ;  /* 0x0000100010087984 */ /* 0x000e220000000c00 */
[----:B-1----:R-:W-:-:S03]  /*0330*/  DFMA R14, R24, R14, R26 ;  /* 0x0000000e180e722b */ /* 0x002fc6000000001a */
[----:B------:R-:W1:Y:S04]  /*0340*/  LDS.64 R24, [R6+0x300] ;  /* 0x0003000006187984 */ /* 0x000e680000000a00 */
[----:B------:R-:W-:Y:S01]  /*0350*/  LDS.64 R26, [R6+0x400] ;  /* 0x00040000061a7984 */ /* 0x000fe20000000a00 */
[----:B0-----:R-:W-:-:S03]  /*0360*/  DFMA R8, R8, R12, R14 ;  /* 0x0000000c0808722b */ /* 0x001fc6000000000e */
[----:B------:R-:W0:Y:S05]  /*0370*/  LDS.128 R12, [R16+0x20] ;  /* 0x00002000100c7984 */ /* 0x000e2a0000000c00 */
[----:B-1----:R-:W-:Y:S01]  /*0380*/  DFMA R8, R24, R10, R8 ;  /* 0x0000000a1808722b */ /* 0x002fe20000000008 */
[----:B------:R-:W1:Y:S07]  /*0390*/  LDS.64 R24, [R6+0x500] ;  /* 0x0005000006187984 */ /* 0x000e6e0000000a00 */
[----:B0-----:R-:W-:Y:S01]  /*03a0*/  DFMA R26, R12, R26, R8 ;  /* 0x0000001a0c1a722b */ /* 0x001fe20000000008 */
[----:B------:R-:W-:Y:S04]  /*03b0*/  LDS.64 R12, [R6+0x600] ;  /* 0x00060000060c7984 */ /* 0x000fe80000000a00 */
[----:B------:R-:W0:Y:S03]  /*03c0*/  LDS.128 R8, [R16+0x30] ;  /* 0x0000300010087984 */ /* 0x000e260000000c00 */
[----:B-1----:R-:W-:Y:S01]  /*03d0*/  DFMA R14, R24, R14, R26 ;  /* 0x0000000e180e722b */ /* 0x002fe2000000001a */
[----:B------:R-:W1:Y:S04]  /*03e0*/  LDS.64 R24, [R6+0x700] ;  /* 0x0007000006187984 */ /* 0x000e680000000a00 */
[----:B------:R-:W-:Y:S03]  /*03f0*/  LDS.64 R26, [R6+0x800] ;  /* 0x00080000061a7984 */ /* 0x000fe60000000a00 */
[----:B0-----:R-:W-:-:S02]  /*0400*/  DFMA R8, R8, R12, R14 ;  /* 0x0000000c0808722b */ /* 0x001fc4000000000e */
[----:B------:R-:W0:Y:S06]  /*0410*/  LDS.128 R12, [R16+0x40] ;  /* 0x00004000100c7984 */ /* 0x000e2c0000000c00 */
        /* <DEDUP_REMOVED lines=56> */
[----:B------:R-:W1:Y:S07]  /*07a0*/  LDS.64 R14, [R6+0x1f00] ;  /* 0x001f0000060e7984 */ /* 0x000e6e0000000a00 */
[----:B0-----:R-:W-:-:S08]  /*07b0*/  DFMA R8, R8, R12, R24 ;  /* 0x0000000c0808722b */ /* 0x001fd00000000018 */
[----:B-1----:R-:W-:Y:S01]  /*07c0*/  DFMA R10, R14, R10, R8 ;  /* 0x0000000a0e0a722b */ /* 0x002fe20000000008 */
[----:B------:R-:W-:Y:S06]  /*07d0*/  BAR.SYNC.DEFER_BLOCKING 0x0 ;  /* 0x0000000000007b1d */ /* 0x000fec0000010000 */
[----:B------:R-:W-:Y:S05]  /*07e0*/  @P0 BRA `(.L_x_10) ;  /* 0xfffffff8008c0947 */ /* 0x000fea000383ffff */
.L_x_9:
[----:B------:R-:W-:Y:S01]  /*07f0*/  STG.E.64 desc[UR8][R22.64], R10 ;  /* 0x0000000a16007986 */ /* 0x000fe2000c101b08 */
[----:B------:R-:W-:Y:S05]  /*0800*/  EXIT ;  /* 0x000000000000794d */ /* 0x000fea0003800000 */
.L_x_11:
        /* <DEDUP_REMOVED lines=15> */
.L_x_43:


//--------------------- .text._Z12reduceSmemV2PKdPdj --------------------------
	.section	.text._Z12reduceSmemV2PKdPdj,"ax",@progbits
	.align	128
        .global         _Z12reduceSmemV2PKdPdj
        .type           _Z12reduceSmemV2PKdPdj,@function
        .size           _Z12reduceSmemV2PKdPdj,(.L_x_44 - _Z12reduceSmemV2PKdPdj)
        .other          _Z12reduceSmemV2PKdPdj,@"STO_CUDA_ENTRY STV_DEFAULT"
_Z12reduceSmemV2PKdPdj:
.text._Z12reduceSmemV2PKdPdj:
[----:B------:R-:W-:Y:S01]  /*0000*/  LDC R1, c[0x0][0x37c] ;  /* 0x0000df00ff017b82 */ /* 0x000fe20000000800 */
[----:B------:R-:W0:Y:S07]  /*0010*/  S2R R0, SR_CTAID.X ;  /* 0x0000000000007919 */ /* 0x000e2e0000002500 */
[----:B------:R-:W0:Y:S01]  /*0020*/  LDC R3, c[0x0][0x360] ;  /* 0x0000d800ff037b82 */ /* 0x000e220000000800 */
[----:B------:R-:W1:Y:S01]  /*0030*/  LDCU UR4, c[0x0][0x390] ;  /* 0x00007200ff0477ac */ /* 0x000e620008000800 */
[----:B------:R-:W2:Y:S01]  /*0040*/  S2R R2, SR_TID.X ;  /* 0x0000000000027919 */ /* 0x000ea20000002100 */
[----:B------:R-:W3:Y:S01]  /*0050*/  LDCU.64 UR6, c[0x0][0x358] ;  /* 0x00006b00ff0677ac */ /* 0x000ee20008000a00 */
[----:B0-----:R-:W-:-:S04]  /*0060*/  IMAD R6, R0, R3, RZ ;  /* 0x0000000300067224 */ /* 0x001fc800078e02ff */
[----:B------:R-:W-:-:S04]  /*0070*/  IMAD.IADD R5, R6, 0x1, R3 ;  /* 0x0000000106057824 */ /* 0x000fc800078e0203 */
[----:B--2---:R-:W-:-:S05]  /*0080*/  IMAD R5, R5, 0x4, R2 ;  /* 0x0000000405057824 */ /* 0x004fca00078e0202 */
[----:B-1----:R-:W-:-:S13]  /*0090*/  ISETP.GT.U32.AND P0, PT, R5, UR4, PT ;  /* 0x0000000405007c0c */ /* 0x002fda000bf04070 */
[----:B------:R-:W0:Y:S01]  /*00a0*/  @!P0 LDC.64 R4, c[0x0][0x380] ;  /* 0x0000e000ff048b82 */ /* 0x000e220000000a00 */
[----:B------:R-:W-:-:S04]  /*00b0*/  @!P0 IMAD R6, R6, 0x4, R2 ;  /* 0x0000000406068824 */ /* 0x000fc800078e0202 */
[----:B------:R-:W-:-:S04]  /*00c0*/  @!P0 IMAD.IADD R10, R6, 0x1, R3 ;  /* 0x00000001060a8824 */ /* 0x000fc800078e0203 */
[----:B------:R-:W-:Y:S02]  /*00d0*/  @!P0 IMAD.IADD R12, R10, 0x1, R3 ;  /* 0x000000010a0c8824 */ /* 0x000fe400078e0203 */
[----:B0-----:R-:W-:-:S04]  /*00e0*/  @!P0 IMAD.WIDE.U32 R6, R6, 0x8, R4 ;  /* 0x0000000806068825 */ /* 0x001fc800078e0004 */
[--C-:B------:R-:W-:Y:S02]  /*00f0*/  @!P0 IMAD.WIDE.U32 R8, R10, 0x8, R4.reuse ;  /* 0x000000080a088825 */ /* 0x100fe400078e0004 */
[----:B---3--:R-:W2:Y:S02]  /*0100*/  @!P0 LDG.E.64 R6, desc[UR6][R6.64] ;  /* 0x0000000606068981 */ /* 0x008ea4000c1e1b00 */
[C---:B------:R-:W-:Y:S02]  /*0110*/  @!P0 IMAD.WIDE.U32 R10, R12.reuse, 0x8, R4 ;  /* 0x000000080c0a8825 */ /* 0x040fe400078e0004 */
[----:B------:R-:W2:Y:S02]  /*0120*/  @!P0 LDG.E.64 R8, desc[UR6][R8.64] ;  /* 0x0000000608088981 */ /* 0x000ea4000c1e1b00 */
[----:B------:R-:W-:Y:S02]  /*0130*/  @!P0 IMAD.IADD R13, R12, 0x1, R3 ;  /* 0x000000010c0d8824 */ /* 0x000fe400078e0203 */
[----:B------:R-:W3:Y:S02]  /*0140*/  @!P0 LDG.E.64 R10, desc[UR6][R10.64] ;  /* 0x000000060a0a8981 */ /* 0x000ee4000c1e1b00 */
[----:B------:R-:W-:-:S06]  /*0150*/  @!P0 IMAD.WIDE.U32 R12, R13, 0x8, R4 ;  /* 0x000000080d0c8825 */ /* 0x000fcc00078e0004 */
[----:B------:R-:W4:Y:S01]  /*0160*/  @!P0 LDG.E.64 R12, desc[UR6][R12.64] ;  /* 0x000000060c0c8981 */ /* 0x000f22000c1e1b00 */
[----:B------:R-:W0:Y:S01]  /*0170*/  S2UR UR5, SR_CgaCtaId ;  /* 0x00000000000579c3 */ /* 0x000e220000008800 */
[----:B------:R-:W-:Y:S01]  /*0180*/  UMOV UR4, 0x400 ;  /* 0x0000040000047882 */ /* 0x000fe20000000000 */
[----:B------:R-:W-:-:S04]  /*0190*/  ISETP.GT.U32.AND P1, PT, R2, 0x1ff, PT ;  /* 0x000001ff0200780c */ /* 0x000fc80003f24070 */
[----:B------:R-:W-:Y:S01]  /*01a0*/  ISETP.LT.U32.OR P1, PT, R3, 0x400, P1 ;  /* 0x000004000300780c */ /* 0x000fe20000f21470 */
[----:B0-----:R-:W-:Y:S01]  /*01b0*/  ULEA UR4, UR5, UR4, 0x18 ;  /* 0x0000000405047291 */ /* 0x001fe2000f8ec0ff */
[----:B--2---:R-:W-:Y:S01]  /*01c0*/  @!P0 DADD R4, R6, R8 ;  /* 0x0000000006048229 */ /* 0x004fe20000000008 */
[----:B------:R-:W-:-:S07]  /*01d0*/  CS2R R6, SRZ ;  /* 0x0000000000067805 */ /* 0x000fce000001ff00 */
[----:B---3--:R-:W-:-:S08]  /*01e0*/  @!P0 DADD R4, R10, R4 ;  /* 0x000000000a048229 */ /* 0x008fd00000000004 */
[----:B----4-:R-:W-:Y:S01]  /*01f0*/  @!P0 DADD R6, R12, R4 ;  /* 0x000000000c068229 */ /* 0x010fe20000000004 */
[C---:B------:R-:W-:Y:S02]  /*0200*/  ISETP.GT.U32.AND P0, PT, R2.reuse, 0xff, PT ;  /* 0x000000ff0200780c */ /* 0x040fe40003f04070 */
[----:B------:R-:W-:Y:S02]  /*0210*/  LEA R4, R2, UR4, 0x3 ;  /* 0x0000000402047c11 */ /* 0x000fe4000f8e18ff */
[----:B------:R-:W-:-:S03]  /*0220*/  ISETP.LT.U32.OR P0, PT, R3, 0x200, P0 ;  /* 0x000002000300780c */ /* 0x000fc60000701470 */
[----:B------:R-:W-:Y:S01]  /*0230*/  STS.64 [R4], R6 ;  /* 0x0000000604007388 */ /* 0x000fe20000000a00 */
[----:B------:R-:W-:Y:S06]  /*0240*/  BAR.SYNC.DEFER_BLOCKING 0x0 ;  /* 0x0000000000007b1d */ /* 0x000fec0000010000 */
[----:B------:R-:W-:Y:S04]  /*0250*/  @!P1 LDS.64 R8, [R4+0x1000] ;  /* 0x0010000004089984 */ /* 0x000fe80000000a00 */
[----:B------:R-:W0:Y:S02]  /*0260*/  @!P1 LDS.64 R10, [R4] ;  /* 0x00000000040a9984 */ /* 0x000e240000000a00 */
[----:B0-----:R-:W-:-:S07]  /*0270*/  @!P1 DADD R8, R8, R10 ;  /* 0x0000000008089229 */ /* 0x001fce000000000a */
[----:B------:R-:W-:Y:S01]  /*0280*/  @!P1 STS.64 [R4], R8 ;  /* 0x0000000804009388 */ /* 0x000fe20000000a00 */
[----:B------:R-:W-:Y:S01]  /*0290*/  BAR.SYNC.DEFER_BLOCKING 0x0 ;  /* 0x0000000000007b1d */ /* 0x000fe20000010000 */
[----:B------:R-:W-:-:S04]  /*02a0*/  ISETP.GT.U32.AND P1, PT, R2, 0x7f, PT ;  /* 0x0000007f0200780c */ /* 0x000fc80003f24070 */
[----:B------:R-:W-:Y:S01]  /*02b0*/  ISETP.LT.U32.OR P1, PT, R3, 0x100, P1 ;  /* 0x000001000300780c */ /* 0x000fe20000f21470 */
        /* <DEDUP_REMOVED lines=12> */
[----:B------:R-:W-:-:S05]  /*0380*/  ISETP.GT.U32.AND P1, PT, R2, 0x1f, PT ;  /* 0x0000001f0200780c */ /* 0x000fca0003f24070 */
[----:B------:R-:W-:Y:S04]  /*0390*/  @!P0 LDS.64 R8, [R4+0x200] ;  /* 0x0002000004088984 */ /* 0x000fe80000000a00 */
[----:B------:R-:W0:Y:S02]  /*03a0*/  @!P0 LDS.64 R12, [R4] ;  /* 0x00000000040c8984 */ /* 0x000e240000000a00 */
[----:B0-----:R-:W-:-:S07]  /*03b0*/  @!P0 DADD R8, R8, R12 ;  /* 0x0000000008088229 */ /* 0x001fce000000000c */
[----:B------:R0:W-:Y:S01]  /*03c0*/  @!P0 STS.64 [R4], R8 ;  /* 0x0000000804008388 */ /* 0x0001e20000000a00 */
[----:B------:R-:W-:Y:S06]  /*03d0*/  BAR.SYNC.DEFER_BLOCKING 0x0 ;  /* 0x0000000000007b1d */ /* 0x000fec0000010000 */
[----:B------:R-:W-:Y:S05]  /*03e0*/  @P1 EXIT ;  /* 0x000000000000194d */ /* 0x000fea0003800000 */
[----:B------:R-:W-:Y:S01]  /*03f0*/  LDS.64 R6, [R4+0x100] ;  /* 0x0001000004067984 */ /* 0x000fe20000000a00 */
[----:B------:R-:W-:-:S03]  /*0400*/  ISETP.NE.AND P0, PT, R2, RZ, PT ;  /* 0x000000ff0200720c */ /* 0x000fc60003f05270 */
[----:B0-----:R-:W0:Y:S02]  /*0410*/  LDS.64 R8, [R4] ;  /* 0x0000000004087984 */ /* 0x001e240000000a00 */
[----:B0-----:R-:W-:-:S07]  /*0420*/  DADD R6, R6, R8 ;  /* 0x0000000006067229 */ /* 0x001fce0000000008 */
[----:B------:R-:W-:Y:S04]  /*0430*/  STS.64 [R4], R6 ;  /* 0x0000000604007388 */ /* 0x000fe80000000a00 */
[----:B------:R-:W-:Y:S04]  /*0440*/  LDS.64 R8, [R4+0x80] ;  /* 0x0000800004087984 */ /* 0x000fe80000000a00 */
[----:B------:R-:W0:Y:S02]  /*0450*/  LDS.64 R10, [R4] ;  /* 0x00000000040a7984 */ /* 0x000e240000000a00 */
        /* <DEDUP_REMOVED lines=17> */
[----:B------:R0:W-:Y:S01]  /*0570*/  STS.64 [R4], R8 ;  /* 0x0000000804007388 */ /* 0x0001e20000000a00 */
[----:B------:R-:W-:Y:S05]  /*0580*/  @P0 EXIT ;  /* 0x000000000000094d */ /* 0x000fea0003800000 */
[----:B------:R-:W1:Y:S01]  /*0590*/  LDS.64 R2, [UR4] ;  /* 0x00000004ff027984 */ /* 0x000e620008000a00 */
[----:B0-----:R-:W0:Y:S02]  /*05a0*/  LDC.64 R4, c[0x0][0x388] ;  /* 0x0000e200ff047b82 */ /* 0x001e240000000a00 */
[----:B0-----:R-:W-:-:S05]  /*05b0*/  IMAD.WIDE.U32 R4, R0, 0x8, R4 ;  /* 0x0000000800047825 */ /* 0x001fca00078e0004 */
[----:B-1----:R-:W-:Y:S01]  /*05c0*/  STG.E.64 desc[UR6][R4.64], R2 ;  /* 0x0000000204007986 */ /* 0x002fe2000c101b06 */
[----:B------:R-:W-:Y:S05]  /*05d0*/  EXIT ;  /* 0x000000000000794d */ /* 0x000fea0003800000 */
.L_x_12:
        /* <DEDUP_REMOVED lines=10> */
.L_x_44:


//--------------------- .text._Z9reduceSumPdPKdd  --------------------------
	.section	.text._Z9reduceSumPdPKdd,"ax",@progbits
	.align	128
        .global         _Z9reduceSumPdPKdd
        .type           _Z9reduceSumPdPKdd,@function
        .size           _Z9reduceSumPdPKdd,(.L_x_45 - _Z9reduceSumPdPKdd)
        .other          _Z9reduceSumPdPKdd,@"STO_CUDA_ENTRY STV_DEFAULT"
_Z9reduceSumPdPKdd:
.text._Z9reduceSumPdPKdd:
[----:B------:R-:W-:Y:S01]  /*0000*/  LDC R1, c[0x0][0x37c] ;  /* 0x0000df00ff017b82 */ /* 0x000fe20000000800 */
[----:B------:R-:W0:Y:S01]  /*0010*/  S2R R0, SR_CTAID.X ;  /* 0x0000000000007919 */ /* 0x000e220000002500 */
[----:B------:R-:W1:Y:S01]  /*0020*/  LDCU UR4, c[0x0][0x360] ;  /* 0x00006c00ff0477ac */ /* 0x000e620008000800 */
[----:B------:R-:W2:Y:S01]  /*0030*/  S2R R2, SR_TID.X ;  /* 0x0000000000027919 */ /* 0x000ea20000002100 */
[----:B------:R-:W3:Y:S01]  /*0040*/  LDCU.64 UR6, c[0x0][0x390] ;  /* 0x00007200ff0677ac */ /* 0x000ee20008000a00 */
[----:B-1----:R-:W-:Y:S02]  /*0050*/  IMAD.U32 R10, RZ, RZ, UR4 ;  /* 0x00000004ff0a7e24 */ /* 0x002fe4000f8e00ff */
[----:B0-----:R-:W-:-:S04]  /*0060*/  IMAD R3, R0, UR4, RZ ;  /* 0x0000000400037c24 */ /* 0x001fc8000f8e02ff */
[----:B--2---:R-:W-:-:S04]  /*0070*/  IMAD R3, R3, 0x2, R2 ;  /* 0x0000000203037824 */ /* 0x004fc800078e0202 */
[----:B------:R-:W3:Y:S02]  /*0080*/  I2F.F64.U32 R4, R3 ;  /* 0x0000000300047312 */ /* 0x000ee40000201800 */
[----:B---3--:R-:W-:Y:S01]  /*0090*/  DSETP.GEU.AND P1, PT, R4, UR6, PT ;  /* 0x0000000604007e2a */ /* 0x008fe2000bf2e000 */
[----:B------:R-:W0:-:S13]  /*00a0*/  LDCU.64 UR6, c[0x0][0x358] ;  /* 0x00006b00ff0677ac */ /* 0x000e1a0008000a00 */
[----:B------:R-:W1:Y:S01]  /*00b0*/  @!P1 LDC.64 R6, c[0x0][0x388] ;  /* 0x0000e200ff069b82 */ /* 0x000e620000000a00 */
[C---:B------:R-:W-:Y:S01]  /*00c0*/  @!P1 IADD3 R9, PT, PT, R3.reuse, R10, RZ ;  /* 0x0000000a03099210 */ /* 0x040fe20007ffe0ff */
[----:B-1----:R-:W-:-:S04]  /*00d0*/  @!P1 IMAD.WIDE.U32 R4, R3, 0x8, R6 ;  /* 0x0000000803049825 */ /* 0x002fc800078e0006 */
[----:B------:R-:W-:Y:S02]  /*00e0*/  @!P1 IMAD.WIDE.U32 R6, R9, 0x8, R6 ;  /* 0x0000000809069825 */ /* 0x000fe400078e0006 */
[----:B0-----:R-:W2:Y:S04]  /*00f0*/  @!P1 LDG.E.64 R4, desc[UR6][R4.64] ;  /* 0x0000000604049981 */ /* 0x001ea8000c1e1b00 */
[----:B------:R-:W2:Y:S01]  /*0100*/  @!P1 LDG.E.64 R6, desc[UR6][R6.64] ;  /* 0x0000000606069981 */ /* 0x000ea2000c1e1b00 */
[----:B------:R-:W0:Y:S01]  /*0110*/  S2UR UR5, SR_CgaCtaId ;  /* 0x00000000000579c3 */ /* 0x000e220000008800 */
[----:B------:R-:W-:Y:S01]  /*0120*/  UMOV UR4, 0x400 ;  /* 0x0000040000047882 */ /* 0x000fe20000000000 */
[----:B------:R-:W-:Y:S02]  /*0130*/  ISETP.GE.U32.AND P0, PT, R10, 0x42, PT ;  /* 0x000000420a00780c */ /* 0x000fe40003f06070 */
[----:B------:R-:W-:Y:S01]  /*0140*/  CS2R R8, SRZ ;  /* 0x0000000000087805 */ /* 0x000fe2000001ff00 */
[----:B0-----:R-:W-:-:S06]  /*0150*/  ULEA UR4, UR5, UR4, 0x18 ;  /* 0x0000000405047291 */ /* 0x001fcc000f8ec0ff */
[C---:B------:R-:W-:Y:S01]  /*0160*/  LEA R3, R2.reuse, UR4, 0x3 ;  /* 0x0000000402037c11 */ /* 0x040fe2000f8e18ff */
[----:B--2---:R-:W-:Y:S01]  /*0170*/  @!P1 DADD R8, R4, R6 ;  /* 0x0000000004089229 */ /* 0x004fe20000000006 */
[----:B------:R-:W-:-:S06]  /*0180*/  ISETP.GT.U32.AND P1, PT, R2, 0x1f, PT ;  /* 0x0000001f0200780c */ /* 0x000fcc0003f24070 */
[----:B------:R0:W-:Y:S01]  /*0190*/  STS.64 [R3], R8 ;  /* 0x0000000803007388 */ /* 0x0001e20000000a00 */
[----:B------:R-:W-:Y:S06]  /*01a0*/  BAR.SYNC.DEFER_BLOCKING 0x0 ;  /* 0x0000000000007b1d */ /* 0x000fec0000010000 */
[----:B------:R-:W-:Y:S05]  /*01b0*/  @!P0 BRA `(.L_x_13) ;  /* 0x00000000002c8947 */ /* 0x000fea0003800000 */
.L_x_14:
[----:B0-----:R-:W-:-:S04]  /*01c0*/  SHF.R.U32.HI R9, RZ, 0x1, R10 ;  /* 0x00000001ff097819 */ /* 0x001fc8000001160a */
[----:B------:R-:W-:-:S13]  /*01d0*/  ISETP.GE.U32.AND P0, PT, R2, R9, PT ;  /* 0x000000090200720c */ /* 0x000fda0003f06070 */
[----:B------:R-:W-:Y:S01]  /*01e0*/  @!P0 IMAD R8, R9, 0x8, R3 ;  /* 0x0000000809088824 */ /* 0x000fe200078e0203 */
[----:B------:R-:W-:Y:S04]  /*01f0*/  @!P0 LDS.64 R6, [R3] ;  /* 0x0000000003068984 */ /* 0x000fe80000000a00 */
[----:B------:R-:W0:Y:S02]  /*0200*/  @!P0 LDS.64 R4, [R8] ;  /* 0x0000000008048984 */ /* 0x000e240000000a00 */
[----:B0-----:R-:W-:-:S07]  /*0210*/  @!P0 DADD R4, R4, R6 ;  /* 0x0000000004048229 */ /* 0x001fce0000000006 */
[----:B------:R1:W-:Y:S01]  /*0220*/  @!P0 STS.64 [R3], R4 ;  /* 0x0000000403008388 */ /* 0x0003e20000000a00 */
[----:B------:R-:W-:Y:S01]  /*0230*/  BAR.SYNC.DEFER_BLOCKING 0x0 ;  /* 0x0000000000007b1d */ /* 0x000fe20000010000 */
[----:B------:R-:W-:Y:S02]  /*0240*/  ISETP.GT.U32.AND P0, PT, R10, 0x83, PT ;  /* 0x000000830a00780c */ /* 0x000fe40003f04070 */
[----:B------:R-:W-:-:S11]  /*0250*/  MOV R10, R9 ;  /* 0x00000009000a7202 */ /* 0x000fd60000000f00 */
[----:B-1----:R-:W-:Y:S05]  /*0260*/  @P0 BRA `(.L_x_14) ;  /* 0xfffffffc00d40947 */ /* 0x002fea000383ffff */
.L_x_13:
[----:B------:R-:W-:Y:S05]  /*0270*/  @P1 EXIT ;  /* 0x000000000000194d */ /* 0x000fea0003800000 */
[----:B------:R-:W-:Y:S01]  /*0280*/  LDS.64 R4, [R3+0x100] ;  /* 0x0001000003047984 */ /* 0x000fe20000000a00 */
[----:B------:R-:W-:-:S03]  /*0290*/  ISETP.NE.AND P0, PT, R2, RZ, PT ;  /* 0x000000ff0200720c */ /* 0x000fc60003f05270 */
[----:B------:R-:W1:Y:S04]  /*02a0*/  LDS.64 R6, [R3] ;  /* 0x0000000003067984 */ /* 0x000e680000000a00 */
[----:B0-----:R-:W0:Y:S04]  /*02b0*/  LDS.64 R8, [R3+0x80] ;  /* 0x0000800003087984 */ /* 0x001e280000000a00 */
[----:B------:R-:W2:Y:S04]  /*02c0*/  LDS.64 R10, [R3+0x40] ;  /* 0x00004000030a7984 */ /* 0x000ea80000000a00 */
[----:B------:R-:W3:Y:S04]  /*02d0*/  LDS.64 R12, [R3+0x20] ;  /* 0x00002000030c7984 */ /* 0x000ee80000000a00 */
[----:B------:R-:W4:Y:S01]  /*02e0*/  LDS.64 R14, [R3+0x10] ;  /* 0x00001000030e7984 */ /* 0x000f220000000a00 */
[----:B-1----:R-:W-:-:S03]  /*02f0*/  DADD R4, R4, R6 ;  /* 0x0000000004047229 */ /* 0x002fc60000000006 */
[----:B------:R-:W1:Y:S05]  /*0300*/  LDS.64 R6, [R3+0x8] ;  /* 0x0000080003067984 */ /* 0x000e6a0000000a00 */
[----:B0-----:R-:W-:-:S08]  /*0310*/  DADD R4, R4, R8 ;  /* 0x0000000004047229 */ /* 0x001fd00000000008 */
[----:B--2---:R-:W-:-:S08]  /*0320*/  DADD R4, R4, R10 ;  /* 0x0000000004047229 */ /* 0x004fd0000000000a */
[----:B---3--:R-:W-:-:S08]  /*0330*/  DADD R4, R4, R12 ;  /* 0x0000000004047229 */ /* 0x008fd0000000000c */
[----:B----4-:R-:W-:-:S08]  /*0340*/  DADD R4, R4, R14 ;  /* 0x0000000004047229 */ /* 0x010fd0000000000e */
[----:B-1----:R-:W-:-:S07]  /*0350*/  DADD R4, R4, R6 ;  /* 0x0000000004047229 */ /* 0x002fce0000000006 */
[----:B------:R0:W-:Y:S01]  /*0360*/  STS.64 [R3], R4 ;  /* 0x0000000403007388 */ /* 0x0001e20000000a00 */
[----:B------:R-:W-:Y:S05]  /*0370*/  @P0 EXIT ;  /* 0x000000000000094d */ /* 0x000fea0003800000 */
[----:B------:R-:W1:Y:S01]  /*0380*/  S2UR UR5, SR_CgaCtaId ;  /* 0x00000000000579c3 */ /* 0x000e620000008800 */
[----:B------:R-:W-:-:S07]  /*0390*/  UMOV UR4, 0x400 ;  /* 0x0000040000047882 */ /* 0x000fce0000000000 */
[----:B0-----:R-:W0:Y:S01]  /*03a0*/  LDC.64 R4, c[0x0][0x380] ;  /* 0x0000e000ff047b82 */ /* 0x001e220000000a00 */
[----:B-1----:R-:W-:Y:S01]  /*03b0*/  ULEA UR4, UR5, UR4, 0x18 ;  /* 0x0000000405047291 */ /* 0x002fe2000f8ec0ff */
[----:B0-----:R-:W-:-:S08]  /*03c0*/  IMAD.WIDE.U32 R4, R0, 0x8, R4 ;  /* 0x0000000800047825 */ /* 0x001fd000078e0004 */
[----:B------:R-:W0:Y:S04]  /*03d0*/  LDS.64 R2, [UR4] ;  /* 0x00000004ff027984 */ /* 0x000e280008000a00 */
[----:B0-----:R-:W-:Y:S01]  /*03e0*/  STG.E.64 desc[UR6][R4.64], R2 ;  /* 0x0000000204007986 */ /* 0x001fe2000c101b06 */
[----:B------:R-:W-:Y:S05]  /*03f0*/  EXIT ;  /* 0x000000000000794d */ /* 0x000fea0003800000 */
.L_x_15:
        /* <DEDUP_REMOVED lines=16> */
.L_x_45:


//--------------------- .text._Z17subtractMatrixGPUPKdS0_Pdii --------------------------
	.section	.text._Z17subtractMatrixGPUPKdS0_Pdii,"ax",@progbits
	.align	128
        .global         _Z17subtractMatrixGPUPKdS0_Pdii
        .type           _Z17subtractMatrixGPUPKdS0_Pdii,@function
        .size           _Z17subtractMatrixGPUPKdS0_Pdii,(.L_x_46 - _Z17subtractMatrixGPUPKdS0_Pdii)
        .other          _Z17subtractMatrixGPUPKdS0_Pdii,@"STO_CUDA_ENTRY STV_DEFAULT"
_Z17subtractMatrixGPUPKdS0_Pdii:
.text._Z17subtractMatrixGPUPKdS0_Pdii:
        /* <DEDUP_REMOVED lines=16> */
[----:B------:R-:W2:Y:S08]  /*0100*/  LDC.64 R4, c[0x0][0x388] ;  /* 0x0000e200ff047b82 */ /* 0x000eb00000000a00 */
[----:B------:R-:W3:Y:S01]  /*0110*/  LDC.64 R8, c[0x0][0x390] ;  /* 0x0000e400ff087b82 */ /* 0x000ee20000000a00 */
[----:B0-----:R-:W-:-:S06]  /*0120*/  IMAD.WIDE.U32 R2, R11, 0x8, R2 ;  /* 0x000000080b027825 */ /* 0x001fcc00078e0002 */
[----:B-1----:R-:W4:Y:S01]  /*0130*/  LDG.E.64 R2, desc[UR4][R2.64] ;  /* 0x0000000402027981 */ /* 0x002f22000c1e1b00 */
[----:B--2---:R-:W-:-:S06]  /*0140*/  IMAD.WIDE.U32 R4, R11, 0x8, R4 ;  /* 0x000000080b047825 */ /* 0x004fcc00078e0004 */
[----:B------:R-:W4:Y:S01]  /*0150*/  LDG.E.64 R4, desc[UR4][R4.64] ;  /* 0x0000000404047981 */ /* 0x000f22000c1e1b00 */
[----:B---3--:R-:W-:Y:S01]  /*0160*/  IMAD.WIDE.U32 R8, R11, 0x8, R8 ;  /* 0x000000080b087825 */ /* 0x008fe200078e0008 */
[----:B----4-:R-:W-:-:S07]  /*0170*/  DADD R6, R2, -R4 ;  /* 0x0000000002067229 */ /* 0x010fce0000000804 */
[----:B------:R-:W-:Y:S01]  /*0180*/  STG.E.64 desc[UR4][R8.64], R6 ;  /* 0x0000000608007986 */ /* 0x000fe2000c101b04 */
[----:B------:R-:W-:Y:S05]  /*0190*/  EXIT ;  /* 0x000000000000794d */ /* 0x000fea0003800000 */
.L_x_16:
        /* <DEDUP_REMOVED lines=14> */
.L_x_46:


//--------------------- .text._Z28matrixCalculatePowAndMultGPUPKdddPdii --------------------------
	.section	.text._Z28matrixCalculatePowAndMultGPUPKdddPdii,"ax",@progbits
	.align	128
        .global         _Z28matrixCalculatePowAndMultGPUPKdddPdii
        .type           _Z28matrixCalculatePowAndMultGPUPKdddPdii,@function
        .size           _Z28matrixCalculatePowAndMultGPUPKdddPdii,(.L_x_39 - _Z28matrixCalculatePowAndMultGPUPKdddPdii)
        .other          _Z28matrixCalculatePowAndMultGPUPKdddPdii,@"STO_CUDA_ENTRY STV_DEFAULT"
_Z28matrixCalculatePowAndMultGPUPKdddPdii:
.text._Z28matrixCalculatePowAndMultGPUPKdddPdii:
        /* <DEDUP_REMOVED lines=19> */
[----:B------:R-:W-:Y:S01]  /*0130*/  BSSY.RECONVERGENT B0, `(.L_x_17) ;  /* 0x0000025000007945 */ /* 0x000fe20003800200 */
[----:B--2---:R-:W-:-:S04]  /*0140*/  SHF.R.U32.HI R0, RZ, 0x14, R9 ;  /* 0x00000014ff007819 */ /* 0x004fc80000011609 */
[----:B------:R-:W-:-:S05]  /*0150*/  LOP3.LUT R0, R0, 0x7ff, RZ, 0xc0, !PT ;  /* 0x000007ff00007812 */ /* 0x000fca00078ec0ff */
[----:B------:R-:W-:-:S05]  /*0160*/  VIADD R7, R0, 0xfffffc0c ;  /* 0xfffffc0c00077836 */ /* 0x000fca0000000000 */
[CC--:B------:R-:W-:Y:S02]  /*0170*/  SHF.L.U32 R0, R8.reuse, R7.reuse, RZ ;  /* 0x0000000708007219 */ /* 0x0c0fe400000006ff */
[----:B------:R-:W-:Y:S02]  /*0180*/  SHF.L.U64.HI R7, R8, R7, R9 ;  /* 0x0000000708077219 */ /* 0x000fe40000010209 */
[----:B------:R-:W-:-:S04]  /*0190*/  ISETP.NE.U32.AND P0, PT, R0, RZ, PT ;  /* 0x000000ff0000720c */ /* 0x000fc80003f05070 */
[----:B------:R-:W-:-:S04]  /*01a0*/  ISETP.NE.AND.EX P0, PT, R7, -0x80000000, PT, P0 ;  /* 0x800000000700780c */ /* 0x000fc80003f05300 */
[----:B------:R-:W-:Y:S01]  /*01b0*/  PLOP3.LUT P1, PT, P0, PT, PT, 0x8, 0x80 ;  /* 0x000000000080781c */ /* 0x000fe2000072e170 */
[----:B---3--:R-:W-:-:S06]  /*01c0*/  DSETP.NEU.AND P2, PT, R2, RZ, PT ;  /* 0x000000ff0200722a */ /* 0x008fcc0003f4d000 */
[----:B------:R-:W-:-:S08]  /*01d0*/  ISETP.GE.OR P3, PT, R9, RZ, P2 ;  /* 0x000000ff0900720c */ /* 0x000fd00001766670 */
[----:B------:R-:W0:Y:S01]  /*01e0*/  @!P2 LDC.64 R4, c[0x0][0x388] ;  /* 0x0000e200ff04ab82 */ /* 0x000e220000000a00 */
[----:B------:R-:W-:Y:S01]  /*01f0*/  @!P2 IMAD.MOV.U32 R6, RZ, RZ, RZ ;  /* 0x000000ffff06a224 */ /* 0x000fe200078e00ff */
[----:B0-----:R-:W-:-:S06]  /*0200*/  @!P2 DSETP.NEU.AND P1, PT, |R4|, 0.5, !P0 ;  /* 0x3fe000000400a42a */ /* 0x001fcc000472d200 */
[----:B------:R-:W-:-:S04]  /*0210*/  @!P2 SEL R7, R3, RZ, P1 ;  /* 0x000000ff0307a207 */ /* 0x000fc80000800000 */
[----:B------:R-:W-:Y:S01]  /*0220*/  @!P3 LOP3.LUT R7, R7, 0x7ff00000, RZ, 0xfc, !PT ;  /* 0x7ff000000707b812 */ /* 0x000fe200078efcff */
[----:B------:R-:W-:Y:S06]  /*0230*/  @!P2 BRA `(.L_x_18) ;  /* 0x000000000050a947 */ /* 0x000fec0003800000 */
[----:B------:R-:W-:Y:S01]  /*0240*/  DADD R4, -RZ, |R2| ;  /* 0x00000000ff047229 */ /* 0x000fe20000000502 */
[----:B------:R-:W-:Y:S01]  /*0250*/  BSSY.RECONVERGENT B1, `(.L_x_19) ;  /* 0x0000003000017945 */ /* 0x000fe20003800200 */
[----:B------:R-:W-:-:S09]  /*0260*/  MOV R0, 0x280 ;  /* 0x0000028000007802 */ /* 0x000fd20000000f00 */
[----:B------:R-:W-:Y:S05]  /*0270*/  CALL.REL.NOINC `($_Z28matrixCalculatePowAndMultGPUPKdddPdii$__internal_accurate_pow) ;  /* 0x0000000000f47944 */ /* 0x000fea0003c00000 */
[----:B------:R-:W-:Y:S05]  /*0280*/  BSYNC.RECONVERGENT B1 ;  /* 0x0000000000017941 */ /* 0x000fea0003800200 */
.L_x_19:
[----:B------:R-:W0:Y:S01]  /*0290*/  LDCU.64 UR4, c[0x0][0x388] ;  /* 0x00007100ff0477ac */ /* 0x000e220008000a00 */
[----:B------:R-:W-:Y:S01]  /*02a0*/  IMAD.MOV.U32 R8, RZ, RZ, R11 ;  /* 0x000000ffff087224 */ /* 0x000fe200078e000b */
[----:B------:R-:W-:Y:S01]  /*02b0*/  ISETP.GE.AND P2, PT, R3, RZ, PT ;  /* 0x000000ff0300720c */ /* 0x000fe20003f46270 */
[----:B------:R-:W-:-:S06]  /*02c0*/  IMAD.MOV.U32 R9, RZ, RZ, R12 ;  /* 0x000000ffff097224 */ /* 0x000fcc00078e000c */
[----:B------:R-:W-:Y:S01]  /*02d0*/  DADD R8, -RZ, -R8 ;  /* 0x00000000ff087229 */ /* 0x000fe20000000908 */
[----:B0-----:R-:W-:Y:S02]  /*02e0*/  IMAD.U32 R4, RZ, RZ, UR4 ;  /* 0x00000004ff047e24 */ /* 0x001fe4000f8e00ff */
[----:B------:R-:W-:-:S04]  /*02f0*/  IMAD.U32 R5, RZ, RZ, UR5 ;  /* 0x00000005ff057e24 */ /* 0x000fc8000f8e00ff */
[----:B------:R-:W0:Y:S02]  /*0300*/  FRND.F64.TRUNC R6, R4 ;  /* 0x0000000400067313 */ /* 0x000e24000030d800 */
[----:B0-----:R-:W-:Y:S01]  /*0310*/  DSETP.NEU.AND P0, PT, R6, R4, PT ;  /* 0x000000040600722a */ /* 0x001fe20003f0d000 */
[-C--:B------:R-:W-:Y:S02]  /*0320*/  FSEL R6, R8, R11.reuse, P1 ;  /* 0x0000000b08067208 */ /* 0x080fe40000800000 */
[-C--:B------:R-:W-:Y:S02]  /*0330*/  FSEL R7, R9, R12.reuse, P1 ;  /* 0x0000000c09077208 */ /* 0x080fe40000800000 */
[----:B------:R-:W-:Y:S02]  /*0340*/  FSEL R6, R6, R11, !P2 ;  /* 0x0000000b06067208 */ /* 0x000fe40005000000 */
[----:B------:R-:W-:-:S07]  /*0350*/  FSEL R7, R7, R12, !P2 ;  /* 0x0000000c07077208 */ /* 0x000fce0005000000 */
[----:B------:R-:W-:Y:S02]  /*0360*/  @P0 FSEL R6, R6, RZ, P2 ;  /* 0x000000ff06060208 */ /* 0x000fe40001000000 */
[----:B------:R-:W-:-:S07]  /*0370*/  @P0 FSEL R7, R7, -QNAN , P2 ;  /* 0xfff8000007070808 */ /* 0x000fce0001000000 */
.L_x_18:
[----:B------:R-:W-:Y:S05]  /*0380*/  BSYNC.RECONVERGENT B0 ;  /* 0x0000000000007941 */ /* 0x000fea0003800200 */
.L_x_17:
[----:B------:R-:W-:Y:S01]  /*0390*/  DADD R8, R2, R4 ;  /* 0x0000000002087229 */ /* 0x000fe20000000004 */
[----:B------:R-:W-:Y:S09]  /*03a0*/  BSSY.RECONVERGENT B0, `(.L_x_20) ;  /* 0x000001e000007945 */ /* 0x000ff20003800200 */
[----:B------:R-:W-:-:S04]  /*03b0*/  LOP3.LUT R8, R9, 0x7ff00000, RZ, 0xc0, !PT ;  /* 0x7ff0000009087812 */ /* 0x000fc800078ec0ff */
[----:B------:R-:W-:-:S13]  /*03c0*/  ISETP.NE.AND P0, PT, R8, 0x7ff00000, PT ;  /* 0x7ff000000800780c */ /* 0x000fda0003f05270 */
[----:B------:R-:W-:Y:S05]  /*03d0*/  @P0 BRA `(.L_x_21) ;  /* 0x0000000000680947 */ /* 0x000fea0003800000 */
[----:B------:R-:W-:-:S14]  /*03e0*/  DSETP.NAN.AND P0, PT, R2, R4, PT ;  /* 0x000000040200722a */ /* 0x000fdc0003f08000 */
[----:B------:R-:W-:Y:S01]  /*03f0*/  @P0 DADD R6, R2, R4 ;  /* 0x0000000002060229 */ /* 0x000fe20000000004 */
[----:B------:R-:W-:Y:S10]  /*0400*/  @P0 BRA `(.L_x_21) ;  /* 0x00000000005c0947 */ /* 0x000ff40003800000 */
[----:B------:R-:W-:-:S14]  /*0410*/  DSETP.NEU.AND P0, PT, |R4|, +INF , PT ;  /* 0x7ff000000400742a */ /* 0x000fdc0003f0d200 */
[----:B------:R-:W-:Y:S05]  /*0420*/  @P0 BRA `(.L_x_22) ;  /* 0x0000000000240947 */ /* 0x000fea0003800000 */
[----:B------:R-:W0:Y:S01]  /*0430*/  LDCU UR4, c[0x0][0x38c] ;  /* 0x00007180ff0477ac */ /* 0x000e220008000800 */
[----:B------:R-:W-:-:S06]  /*0440*/  DSETP.GT.AND P0, PT, |R2|, 1, PT ;  /* 0x3ff000000200742a */ /* 0x000fcc0003f04200 */
[----:B------:R-:W-:Y:S01]  /*0450*/  SEL R6, RZ, 0x7ff00000, !P0 ;  /* 0x7ff00000ff067807 */ /* 0x000fe20004000000 */
[----:B------:R-:W-:Y:S01]  /*0460*/  DSETP.NEU.AND P0, PT, R2, -1, PT ;  /* 0xbff000000200742a */ /* 0x000fe20003f0d000 */
[----:B0-----:R-:W-:-:S13]  /*0470*/  ISETP.LE.AND P1, PT, RZ, UR4, PT ;  /* 0x00000004ff007c0c */ /* 0x001fda000bf23270 */
[----:B------:R-:W-:-:S04]  /*0480*/  @!P1 LOP3.LUT R6, R6, 0x7ff00000, RZ, 0x3c, !PT ;  /* 0x7ff0000006069812 */ /* 0x000fc800078e3cff */
[----:B------:R-:W-:Y:S01]  /*0490*/  SEL R7, R6, 0x3ff00000, P0 ;  /* 0x3ff0000006077807 */ /* 0x000fe20000000000 */
[----:B------:R-:W-:Y:S01]  /*04a0*/  IMAD.MOV.U32 R6, RZ, RZ, RZ ;  /* 0x000000ffff067224 */ /* 0x000fe200078e00ff */
[----:B------:R-:W-:Y:S06]  /*04b0*/  BRA `(.L_x_21) ;  /* 0x0000000000307947 */ /* 0x000fec0003800000 */
.L_x_22:
[----:B------:R-:W-:-:S14]  /*04c0*/  DSETP.NEU.AND P0, PT, |R2|, +INF , PT ;  /* 0x7ff000000200742a */ /* 0x000fdc0003f0d200 */
[----:B------:R-:W-:Y:S05]  /*04d0*/  @P0 BRA `(.L_x_21) ;  /* 0x0000000000280947 */ /* 0x000fea0003800000 */
[----:B------:R-:W0:Y:S01]  /*04e0*/  LDC R0, c[0x0][0x38c] ;  /* 0x0000e300ff007b82 */ /* 0x000e220000000800 */
[----:B------:R-:W-:Y:S01]  /*04f0*/  ISETP.GE.AND P2, PT, R3, RZ, PT ;  /* 0x000000ff0300720c */ /* 0x000fe20003f46270 */
[----:B------:R-:W-:Y:S01]  /*0500*/  IMAD.MOV.U32 R6, RZ, RZ, RZ ;  /* 0x000000ffff067224 */ /* 0x000fe200078e00ff */
[C---:B0-----:R-:W-:Y:S02]  /*0510*/  ISETP.GE.AND P0, PT, R0.reuse, RZ, PT ;  /* 0x000000ff0000720c */ /* 0x041fe40003f06270 */
[----:B------:R-:W-:Y:S02]  /*0520*/  LOP3.LUT R0, R0, 0x7fffffff, RZ, 0xc0, !PT ;  /* 0x7fffffff00007812 */ /* 0x000fe400078ec0ff */
[----:B------:R-:W-:Y:S02]  /*0530*/  SEL R7, RZ, 0x7ff00000, !P0 ;  /* 0x7ff00000ff077807 */ /* 0x000fe40004000000 */
[----:B------:R-:W-:-:S03]  /*0540*/  ISETP.NE.AND P0, PT, R0, 0x3fe00000, PT ;  /* 0x3fe000000000780c */ /* 0x000fc60003f05270 */
[----:B------:R-:W-:-:S05]  /*0550*/  VIADD R0, R7, 0x80000000 ;  /* 0x8000000007007836 */ /* 0x000fca0000000000 */
[----:B------:R-:W-:-:S04]  /*0560*/  SEL R0, R0, R7, P0 ;  /* 0x0000000700007207 */ /* 0x000fc80000000000 */
[----:B------:R-:W-:-:S07]  /*0570*/  @!P2 SEL R7, R0, R7, P1 ;  /* 0x000000070007a207 */ /* 0x000fce0000800000 */
.L_x_21:
[----:B------:R-:W-:Y:S05]  /*0580*/  BSYNC.RECONVERGENT B0 ;  /* 0x0000000000007941 */ /* 0x000fea0003800200 */
.L_x_20:
[----:B------:R-:W0:Y:S01]  /*0590*/  LDC.64 R12, c[0x0][0x390] ;  /* 0x0000e400ff0c7b82 */ /* 0x000e220000000a00 */
[----:B------:R-:W-:Y:S02]  /*05a0*/  DSETP.NEU.AND P0, PT, R2, 1, PT ;  /* 0x3ff000000200742a */ /* 0x000fe40003f0d000 */
[----:B------:R-:W-:-:S04]  /*05b0*/  DSETP.NEU.AND P1, PT, R4, RZ, PT ;  /* 0x000000ff0400722a */ /* 0x000fc80003f2d000 */
[----:B------:R-:W-:Y:S01]  /*05c0*/  FSEL R2, R6, RZ, P0 ;  /* 0x000000ff06027208 */ /* 0x000fe20000000000 */
[----:B------:R-:W1:Y:S01]  /*05d0*/  LDC.64 R8, c[0x0][0x398] ;  /* 0x0000e600ff087b82 */ /* 0x000e620000000a00 */
[----:B------:R-:W-:Y:S02]  /*05e0*/  FSEL R6, R7, 1.875, P0 ;  /* 0x3ff0000007067808 */ /* 0x000fe40000000000 */
[----:B------:R-:W-:Y:S02]  /*05f0*/  FSEL R2, R2, RZ, P1 ;  /* 0x000000ff02027208 */ /* 0x000fe40000800000 */
[----:B------:R-:W-:-:S06]  /*0600*/  FSEL R3, R6, 1.875, P1 ;  /* 0x3ff0000006037808 */ /* 0x000fcc0000800000 */
[----:B0-----:R-:W-:Y:S01]  /*0610*/  DMUL R2, R2, R12 ;  /* 0x0000000c02027228 */ /* 0x001fe20000000000 */
[----:B-1----:R-:W-:-:S06]  /*0620*/  IMAD.WIDE.U32 R10, R10, 0x8, R8 ;  /* 0x000000080a0a7825 */ /* 0x002fcc00078e0008 */
[----:B------:R-:W-:Y:S01]  /*0630*/  STG.E.64 desc[UR8][R10.64], R2 ;  /* 0x000000020a007986 */ /* 0x000fe2000c101b08 */
[----:B------:R-:W-:Y:S05]  /*0640*/  EXIT ;  /* 0x000000000000794d */ /* 0x000fea0003800000 */
        .type           $_Z28matrixCalculatePowAndMultGPUPKdddPdii$__internal_accurate_pow,@function
        .size           $_Z28matrixCalculatePowAndMultGPUPKdddPdii$__internal_accurate_pow,(.L_x_39 - $_Z28matrixCalculatePowAndMultGPUPKdddPdii$__internal_accurate_pow)
$_Z28matrixCalculatePowAndMultGPUPKdddPdii$__internal_accurate_pow:
[----:B------:R-:W-:Y:S01]  /*0650*/  ISETP.GT.U32.AND P0, PT, R5, 0xfffff, PT ;  /* 0x000fffff0500780c */ /* 0x000fe20003f04070 */
[----:B------:R-:W-:Y:S01]  /*0660*/  IMAD.MOV.U32 R6, RZ, RZ, R5 ;  /* 0x000000ffff067224 */ /* 0x000fe200078e0005 */
[----:B------:R-:W-:Y:S01]  /*0670*/  UMOV UR4, 0x7d2cafe2 ;  /* 0x7d2cafe200047882 */ /* 0x000fe20000000000 */
[----:B------:R-:W-:Y:S01]  /*0680*/  IMAD.MOV.U32 R14, RZ, RZ, RZ ;  /* 0x000000ffff0e7224 */ /* 0x000fe200078e00ff */
[----:B------:R-:W-:Y:S01]  /*0690*/  UMOV UR5, 0x3eb0f5ff ;  /* 0x3eb0f5ff00057882 */ /* 0x000fe20000000000 */
[----:B------:R-:W-:Y:S01]  /*06a0*/  IMAD.MOV.U32 R18, RZ, RZ, 0x41ad3b5a ;  /* 0x41ad3b5aff127424 */ /* 0x000fe200078e00ff */
[----:B------:R-:W-:Y:S01]  /*06b0*/  UMOV UR10, 0xfefa39ef ;  /* 0xfefa39ef000a7882 */ /* 0x000fe20000000000 */
[----:B------:R-:W-:Y:S01]  /*06c0*/  IMAD.MOV.U32 R19, RZ, RZ, 0x3ed0f5d2 ;  /* 0x3ed0f5d2ff137424 */ /* 0x000fe200078e00ff */
[----:B------:R-:W-:Y:S01]  /*06d0*/  UMOV UR11, 0x3fe62e42 ;  /* 0x3fe62e42000b7882 */ /* 0x000fe20000000000 */
[----:B------:R-:W-:Y:S01]  /*06e0*/  UMOV UR12, 0x3b39803f ;  /* 0x3b39803f000c7882 */ /* 0x000fe20000000000 */
[----:B------:R-:W-:-:S03]  /*06f0*/  UMOV UR13, 0x3c7abc9e ;  /* 0x3c7abc9e000d7882 */ /* 0x000fc60000000000 */
[----:B------:R-:W-:-:S10]  /*0700*/  @!P0 DMUL R22, R4, 1.80143985094819840000e+16 ;  /* 0x4350000004168828 */ /* 0x000fd40000000000 */
[----:B------:R-:W-:Y:S02]  /*0710*/  @!P0 IMAD.MOV.U32 R6, RZ, RZ, R23 ;  /* 0x000000ffff068224 */ /* 0x000fe400078e0017 */
[----:B------:R-:W-:-:S03]  /*0720*/  @!P0 IMAD.MOV.U32 R4, RZ, RZ, R22 ;  /* 0x000000ffff048224 */ /* 0x000fc600078e0016 */
[----:B------:R-:W-:Y:S01]  /*0730*/  LOP3.LUT R6, R6, 0x800fffff, RZ, 0xc0, !PT ;  /* 0x800fffff06067812 */ /* 0x000fe200078ec0ff */
[----:B------:R-:W-:Y:S01]  /*0740*/  IMAD.MOV.U32 R12, RZ, RZ, R4 ;  /* 0x000000ffff0c7224 */ /* 0x000fe200078e0004 */
[----:B------:R-:W-:Y:S02]  /*0750*/  SHF.R.U32.HI R4, RZ, 0x14, R5 ;  /* 0x00000014ff047819 */ /* 0x000fe40000011605 */
[----:B------:R-:W-:Y:S02]  /*0760*/  LOP3.LUT R13, R6, 0x3ff00000, RZ, 0xfc, !PT ;  /* 0x3ff00000060d7812 */ /* 0x000fe400078efcff */
[----:B------:R-:W-:Y:S02]  /*0770*/  @!P0 LEA.HI R4, R23, 0xffffffca, RZ, 0xc ;  /* 0xffffffca17048811 */ /* 0x000fe400078f60ff */
[----:B------:R-:W-:-:S03]  /*0780*/  ISETP.GE.U32.AND P2, PT, R13, 0x3ff6a09f, PT ;  /* 0x3ff6a09f0d00780c */ /* 0x000fc60003f46070 */
[----:B------:R-:W-:-:S10]  /*0790*/  VIADD R5, R4, 0xfffffc01 ;  /* 0xfffffc0104057836 */ /* 0x000fd40000000000 */
[----:B------:R-:W-:Y:S02]  /*07a0*/  @P2 VIADD R7, R13, 0xfff00000 ;  /* 0xfff000000d072836 */ /* 0x000fe40000000000 */
[----:B------:R-:W-:Y:S02]  /*07b0*/  @P2 VIADD R5, R4, 0xfffffc02 ;  /* 0xfffffc0204052836 */ /* 0x000fe40000000000 */
[----:B------:R-:W-:-:S03]  /*07c0*/  @P2 IMAD.MOV.U32 R13, RZ, RZ, R7 ;  /* 0x000000ffff0d2224 */ /* 0x000fc600078e0007 */
[----:B------:R-:W-:Y:S01]  /*07d0*/  LOP3.LUT R4, R5, 0x80000000, RZ, 0x3c, !PT ;  /* 0x8000000005047812 */ /* 0x000fe200078e3cff */
[----:B------:R-:W-:Y:S02]  /*07e0*/  IMAD.MOV.U32 R5, RZ, RZ, 0x43300000 ;  /* 0x43300000ff057424 */ /* 0x000fe400078e00ff */
[C---:B------:R-:W-:Y:S02]  /*07f0*/  DADD R8, R12.reuse, 1 ;  /* 0x3ff000000c087429 */ /* 0x040fe40000000000 */
[----:B------:R-:W-:-:S04]  /*0800*/  DADD R12, R12, -1 ;  /* 0xbff000000c0c7429 */ /* 0x000fc80000000000 */
[----:B------:R-:W0:Y:S02]  /*0810*/  MUFU.RCP64H R15, R9 ;  /* 0x00000009000f7308 */ /* 0x000e240000001800 */
[----:B0-----:R-:W-:-:S08]  /*0820*/  DFMA R6, -R8, R14, 1 ;  /* 0x3ff000000806742b */ /* 0x001fd0000000010e */
[----:B------:R-:W-:-:S08]  /*0830*/  DFMA R6, R6, R6, R6 ;  /* 0x000000060606722b */ /* 0x000fd00000000006 */
[----:B------:R-:W-:-:S08]  /*0840*/  DFMA R14, R14, R6, R14 ;  /* 0x000000060e0e722b */ /* 0x000fd0000000000e */
[----:B------:R-:W-:-:S08]  /*0850*/  DMUL R6, R12, R14 ;  /* 0x0000000e0c067228 */ /* 0x000fd00000000000 */
[----:B------:R-:W-:-:S08]  /*0860*/  DFMA R6, R12, R14, R6 ;  /* 0x0000000e0c06722b */ /* 0x000fd00000000006 */
[----:B------:R-:W-:Y:S02]  /*0870*/  DMUL R16, R6, R6 ;  /* 0x0000000606107228 */ /* 0x000fe40000000000 */
[----:B------:R-:W-:-:S06]  /*0880*/  DADD R20, R12, -R6 ;  /* 0x000000000c147229 */ /* 0x000fcc0000000806 */
[----:B------:R-:W-:Y:S01]  /*0890*/  DFMA R8, R16, UR4, R18 ;  /* 0x0000000410087c2b */ /* 0x000fe20008000012 */
[----:B------:R-:W-:Y:S01]  /*08a0*/  UMOV UR4, 0x75488a3f ;  /* 0x75488a3f00047882 */ /* 0x000fe20000000000 */
[----:B------:R-:W-:Y:S01]  /*08b0*/  UMOV UR5, 0x3ef3b20a ;  /* 0x3ef3b20a00057882 */ /* 0x000fe20000000000 */
[----:B------:R-:W-:-:S05]  /*08c0*/  DADD R20, R20, R20 ;  /* 0x0000000014147229 */ /* 0x000fca0000000014 */
[----:B------:R-:W-:Y:S01]  /*08d0*/  DFMA R8, R16, R8, UR4 ;  /* 0x0000000410087e2b */ /* 0x000fe20008000008 */
[----:B------:R-:W-:Y:S01]  /*08e0*/  UMOV UR4, 0xe4faecd5 ;  /* 0xe4faecd500047882 */ /* 0x000fe20000000000 */
[----:B------:R-:W-:Y:S01]  /*08f0*/  UMOV UR5, 0x3f1745cd ;  /* 0x3f1745cd00057882 */ /* 0x000fe20000000000 */
[-C--:B------:R-:W-:Y:S02]  /*0900*/  DFMA R20, R12, -R6.reuse, R20 ;  /* 0x800000060c14722b */ /* 0x080fe40000000014 */
[----:B------:R-:W-:-:S03]  /*0910*/  DMUL R12, R6, R6 ;  /* 0x00000006060c7228 */ /* 0x000fc60000000000 */
[----:B------:R-:W-:Y:S01]  /*0920*/  DFMA R8, R16, R8, UR4 ;  /* 0x0000000410087e2b */ /* 0x000fe20008000008 */
[----:B------:R-:W-:Y:S01]  /*0930*/  UMOV UR4, 0x258a578b ;  /* 0x258a578b00047882 */ /* 0x000fe20000000000 */
[----:B------:R-:W-:Y:S01]  /*0940*/  UMOV UR5, 0x3f3c71c7 ;  /* 0x3f3c71c700057882 */ /* 0x000fe20000000000 */
[----:B------:R-:W-:-:S05]  /*0950*/  DMUL R14, R14, R20 ;  /* 0x000000140e0e7228 */ /* 0x000fca0000000000 */
[----:B------:R-:W-:Y:S01]  /*0960*/  DFMA R8, R16, R8, UR4 ;  /* 0x0000000410087e2b */ /* 0x000fe20008000008 */
[----:B------:R-:W-:Y:S01]  /*0970*/  UMOV UR4, 0x9242b910 ;  /* 0x9242b91000047882 */ /* 0x000fe20000000000 */
[----:B------:R-:W-:-:S06]  /*0980*/  UMOV UR5, 0x3f624924 ;  /* 0x3f62492400057882 */ /* 0x000fcc0000000000 */
[----:B------:R-:W-:Y:S01]  /*0990*/  DFMA R8, R16, R8, UR4 ;  /* 0x0000000410087e2b */ /* 0x000fe20008000008 */
[----:B------:R-:W-:Y:S01]  /*09a0*/  UMOV UR4, 0x99999dfb ;  /* 0x99999dfb00047882 */ /* 0x000fe20000000000 */
[----:B------:R-:W-:-:S06]  /*09b0*/  UMOV UR5, 0x3f899999 ;  /* 0x3f89999900057882 */ /* 0x000fcc0000000000 */
[----:B------:R-:W-:Y:S01]  /*09c0*/  DFMA R18, R16, R8, UR4 ;  /* 0x0000000410127e2b */ /* 0x000fe20008000008 */
[----:B------:R-:W-:Y:S01]  /*09d0*/  UMOV UR4, 0x55555555 ;  /* 0x5555555500047882 */ /* 0x000fe20000000000 */
[----:B------:R-:W-:-:S06]  /*09e0*/  UMOV UR5, 0x3fb55555 ;  /* 0x3fb5555500057882 */ /* 0x000fcc0000000000 */
[----:B------:R-:W-:-:S08]  /*09f0*/  DFMA R8, R16, R18, UR4 ;  /* 0x0000000410087e2b */ /* 0x000fd00008000012 */
[----:B------:R-:W-:Y:S01]  /*0a00*/  DADD R24, -R8, UR4 ;  /* 0x0000000408187e29 */ /* 0x000fe20008000100 */
[----:B------:R-:W-:Y:S01]  /*0a10*/  UMOV UR4, 0xb9e7b0 ;  /* 0x00b9e7b000047882 */ /* 0x000fe20000000000 */
[----:B------:R-:W-:-:S06]  /*0a20*/  UMOV UR5, 0x3c46a4cb ;  /* 0x3c46a4cb00057882 */ /* 0x000fcc0000000000 */
[----:B------:R-:W-:Y:S02]  /*0a30*/  DFMA R20, R16, R18, R24 ;  /* 0x000000121014722b */ /* 0x000fe40000000018 */
[C---:B------:R-:W-:Y:S01]  /*0a40*/  DMUL R16, R6.reuse, R12 ;  /* 0x0000000c06107228 */ /* 0x040fe20000000000 */
[----:B------:R-:W-:Y:S01]  /*0a50*/  VIADD R19, R15, 0x100000 ;  /* 0x001000000f137836 */ /* 0x000fe20000000000 */
[----:B------:R-:W-:Y:S01]  /*0a60*/  DFMA R24, R6, R6, -R12 ;  /* 0x000000060618722b */ /* 0x000fe2000000080c */
[----:B------:R-:W-:-:S03]  /*0a70*/  IMAD.MOV.U32 R18, RZ, RZ, R14 ;  /* 0x000000ffff127224 */ /* 0x000fc600078e000e */
[----:B------:R-:W-:Y:S01]  /*0a80*/  DADD R20, R20, -UR4 ;  /* 0x8000000414147e29 */ /* 0x000fe20008000000 */
[----:B------:R-:W-:Y:S01]  /*0a90*/  UMOV UR4, 0x80000000 ;  /* 0x8000000000047882 */ /* 0x000fe20000000000 */
[C---:B------:R-:W-:Y:S01]  /*0aa0*/  DFMA R26, R6.reuse, R12, -R16 ;  /* 0x0000000c061a722b */ /* 0x040fe20000000810 */
[----:B------:R-:W-:Y:S01]  /*0ab0*/  UMOV UR5, 0x43300000 ;  /* 0x4330000000057882 */ /* 0x000fe20000000000 */
[----:B------:R-:W-:-:S04]  /*0ac0*/  DFMA R24, R6, R18, R24 ;  /* 0x000000120618722b */ /* 0x000fc80000000018 */
[----:B------:R-:W-:Y:S02]  /*0ad0*/  DADD R18, R8, R20 ;  /* 0x0000000008127229 */ /* 0x000fe40000000014 */
[----:B------:R-:W-:-:S06]  /*0ae0*/  DFMA R26, R14, R12, R26 ;  /* 0x0000000c0e1a722b */ /* 0x000fcc000000001a */
[----:B------:R-:W-:Y:S02]  /*0af0*/  DMUL R12, R18, R16 ;  /* 0x00000010120c7228 */ /* 0x000fe40000000000 */
[----:B------:R-:W-:Y:S02]  /*0b00*/  DFMA R24, R6, R24, R26 ;  /* 0x000000180618722b */ /* 0x000fe4000000001a */
[----:B------:R-:W-:-:S04]  /*0b10*/  DADD R26, R8, -R18 ;  /* 0x00000000081a7229 */ /* 0x000fc80000000812 */
[----:B------:R-:W-:-:S04]  /*0b20*/  DFMA R8, R18, R16, -R12 ;  /* 0x000000101208722b */ /* 0x000fc8000000080c */
[----:B------:R-:W-:-:S04]  /*0b30*/  DADD R26, R20, R26 ;  /* 0x00000000141a7229 */ /* 0x000fc8000000001a */
[----:B------:R-:W-:-:S08]  /*0b40*/  DFMA R8, R18, R24, R8 ;  /* 0x000000181208722b */ /* 0x000fd00000000008 */
[----:B------:R-:W-:-:S08]  /*0b50*/  DFMA R26, R26, R16, R8 ;  /* 0x000000101a1a722b */ /* 0x000fd00000000008 */
[----:B------:R-:W-:-:S08]  /*0b60*/  DADD R16, R12, R26 ;  /* 0x000000000c107229 */ /* 0x000fd0000000001a */
[--C-:B------:R-:W-:Y:S02]  /*0b70*/  DADD R8, R6, R16.reuse ;  /* 0x0000000006087229 */ /* 0x100fe40000000010 */
[----:B------:R-:W-:-:S06]  /*0b80*/  DADD R12, R12, -R16 ;  /* 0x000000000c0c7229 */ /* 0x000fcc0000000810 */
[----:B------:R-:W-:Y:S02]  /*0b90*/  DADD R6, R6, -R8 ;  /* 0x0000000006067229 */ /* 0x000fe40000000808 */
[----:B------:R-:W-:-:S06]  /*0ba0*/  DADD R12, R26, R12 ;  /* 0x000000001a0c7229 */ /* 0x000fcc000000000c */
[----:B------:R-:W-:-:S08]  /*0bb0*/  DADD R6, R16, R6 ;  /* 0x0000000010067229 */ /* 0x000fd00000000006 */
[----:B------:R-:W-:-:S08]  /*0bc0*/  DADD R6, R12, R6 ;  /* 0x000000000c067229 */ /* 0x000fd00000000006 */
[----:B------:R-:W-:Y:S02]  /*0bd0*/  DADD R6, R14, R6 ;  /* 0x000000000e067229 */ /* 0x000fe40000000006 */
[----:B------:R-:W-:Y:S01]  /*0be0*/  DADD R14, R4, -UR4 ;  /* 0x80000004040e7e29 */ /* 0x000fe20008000000 */
[----:B------:R-:W-:Y:S01]  /*0bf0*/  UMOV UR4, 0xfefa39ef ;  /* 0xfefa39ef00047882 */ /* 0x000fe20000000000 */
[----:B------:R-:W-:-:S04]  /*0c00*/  UMOV UR5, 0x3fe62e42 ;  /* 0x3fe62e4200057882 */ /* 0x000fc80000000000 */
[----:B------:R-:W-:-:S08]  /*0c10*/  DADD R12, R8, R6 ;  /* 0x00000000080c7229 */ /* 0x000fd00000000006 */
[--C-:B------:R-:W-:Y:S01]  /*0c20*/  DFMA R4, R14, UR4, R12.reuse ;  /* 0x000000040e047c2b */ /* 0x100fe2000800000c */
[----:B------:R-:W0:Y:S01]  /*0c30*/  LDCU.64 UR4, c[0x0][0x388] ;  /* 0x00007100ff0477ac */ /* 0x000e220008000a00 */
[----:B------:R-:W-:-:S06]  /*0c40*/  DADD R8, R8, -R12 ;  /* 0x0000000008087229 */ /* 0x000fcc000000080c */
[----:B------:R-:W-:Y:S02]  /*0c50*/  DFMA R16, R14, -UR10, R4 ;  /* 0x8000000a0e107c2b */ /* 0x000fe40008000004 */
[----:B------:R-:W-:-:S06]  /*0c60*/  DADD R8, R6, R8 ;  /* 0x0000000006087229 */ /* 0x000fcc0000000008 */
[----:B------:R-:W-:Y:S01]  /*0c70*/  DADD R16, -R12, R16 ;  /* 0x000000000c107229 */ /* 0x000fe20000000110 */
[----:B0-----:R-:W-:-:S04]  /*0c80*/  USHF.L.U32 UR6, UR5, 0x1, URZ ;  /* 0x0000000105067899 */ /* 0x001fc800080006ff */
[----:B------:R-:W-:-:S03]  /*0c90*/  UISETP.GT.U32.AND UP0, UPT, UR6, -0x2000001, UPT ;  /* 0xfdffffff0600788c */ /* 0x000fc6000bf04070 */
[----:B------:R-:W-:-:S08]  /*0ca0*/  DADD R8, R8, -R16 ;  /* 0x0000000008087229 */ /* 0x000fd00000000810 */
[----:B------:R-:W-:Y:S01]  /*0cb0*/  DFMA R8, R14, UR12, R8 ;  /* 0x0000000c0e087c2b */ /* 0x000fe20008000008 */
[----:B------:R-:W-:-:S07]  /*0cc0*/  @UP0 ULOP3.LUT UR5, UR5, 0xff0fffff, URZ, 0xc0, !UPT ;  /* 0xff0fffff05050892 */ /* 0x000fce000f8ec0ff */
[----:B------:R-:W-:-:S08]  /*0cd0*/  DADD R6, R4, R8 ;  /* 0x0000000004067229 */ /* 0x000fd00000000008 */
[----:B------:R-:W-:Y:S02]  /*0ce0*/  DADD R12, R4, -R6 ;  /* 0x00000000040c7229 */ /* 0x000fe40000000806 */
[----:B------:R-:W-:-:S06]  /*0cf0*/  DMUL R4, R6, UR4 ;  /* 0x0000000406047c28 */ /* 0x000fcc0008000000 */
[----:B------:R-:W-:Y:S02]  /*0d00*/  DADD R12, R8, R12 ;  /* 0x00000000080c7229 */ /* 0x000fe4000000000c */
[----:B------:R-:W-:Y:S01]  /*0d10*/  DFMA R6, R6, UR4, -R4 ;  /* 0x0000000406067c2b */ /* 0x000fe20008000804 */
[----:B------:R-:W-:Y:S02]  /*0d20*/  IMAD.MOV.U32 R8, RZ, RZ, 0x652b82fe ;  /* 0x652b82feff087424 */ /* 0x000fe400078e00ff */
[----:B------:R-:W-:-:S05]  /*0d30*/  IMAD.MOV.U32 R9, RZ, RZ, 0x3ff71547 ;  /* 0x3ff71547ff097424 */ /* 0x000fca00078e00ff */
[----:B------:R-:W-:Y:S01]  /*0d40*/  DFMA R12, R12, UR4, R6 ;  /* 0x000000040c0c7c2b */ /* 0x000fe20008000006 */
[----:B------:R-:W-:Y:S01]  /*0d50*/  UMOV UR4, 0x3b39803f ;  /* 0x3b39803f00047882 */ /* 0x000fe20000000000 */
[----:B------:R-:W-:-:S06]  /*0d60*/  UMOV UR5, 0x3c7abc9e ;  /* 0x3c7abc9e00057882 */ /* 0x000fcc0000000000 */
[----:B------:R-:W-:-:S08]  /*0d70*/  DADD R6, R4, R12 ;  /* 0x0000000004067229 */ /* 0x000fd0000000000c */
[----:B------:R-:W-:Y:S02]  /*0d80*/  DFMA R8, R6, R8, 6.75539944105574400000e+15 ;  /* 0x433800000608742b */ /* 0x000fe40000000008 */
[----:B------:R-:W-:Y:S01]  /*0d90*/  FSETP.GEU.AND P0, PT, |R7|, 4.1917929649353027344, PT ;  /* 0x4086232b0700780b */ /* 0x000fe20003f0e200 */
[----:B------:R-:W-:-:S05]  /*0da0*/  DADD R4, R4, -R6 ;  /* 0x0000000004047229 */ /* 0x000fca0000000806 */
[----:B------:R-:W-:-:S03]  /*0db0*/  DADD R14, R8, -6.75539944105574400000e+15 ;  /* 0xc3380000080e7429 */ /* 0x000fc60000000000 */
[----:B------:R-:W-:-:S05]  /*0dc0*/  DADD R12, R12, R4 ;  /* 0x000000000c0c7229 */ /* 0x000fca0000000004 */
[----:B------:R-:W-:-:S08]  /*0dd0*/  DFMA R16, R14, -UR10, R6 ;  /* 0x8000000a0e107c2b */ /* 0x000fd00008000006 */
[----:B------:R-:W-:Y:S01]  /*0de0*/  DFMA R14, R14, -UR4, R16 ;  /* 0x800000040e0e7c2b */ /* 0x000fe20008000010 */
[----:B------:R-:W-:Y:S01]  /*0df0*/  UMOV UR4, 0x69ce2bdf ;  /* 0x69ce2bdf00047882 */ /* 0x000fe20000000000 */
[----:B------:R-:W-:Y:S01]  /*0e00*/  IMAD.MOV.U32 R16, RZ, RZ, -0x35dec16 ;  /* 0xfca213eaff107424 */ /* 0x000fe200078e00ff */
[----:B------:R-:W-:Y:S01]  /*0e10*/  UMOV UR5, 0x3e5ade15 ;  /* 0x3e5ade1500057882 */ /* 0x000fe20000000000 */
[----:B------:R-:W-:-:S06]  /*0e20*/  IMAD.MOV.U32 R17, RZ, RZ, 0x3e928af3 ;  /* 0x3e928af3ff117424 */ /* 0x000fcc00078e00ff */
[----:B------:R-:W-:Y:S01]  /*0e30*/  DFMA R16, R14, UR4, R16 ;  /* 0x000000040e107c2b */ /* 0x000fe20008000010 */
        /* <DEDUP_REMOVED lines=24> */
[----:B------:R-:W-:-:S08]  /*0fc0*/  DFMA R16, R14, R16, 1 ;  /* 0x3ff000000e10742b */ /* 0x000fd00000000010 */
[----:B------:R-:W-:-:S10]  /*0fd0*/  DFMA R14, R14, R16, 1 ;  /* 0x3ff000000e0e742b */ /* 0x000fd40000000010 */
[----:B------:R-:W-:Y:S02]  /*0fe0*/  IMAD R5, R8, 0x100000, R15 ;  /* 0x0010000008057824 */ /* 0x000fe400078e020f */
[----:B------:R-:W-:Y:S01]  /*0ff0*/  IMAD.MOV.U32 R4, RZ, RZ, R14 ;  /* 0x000000ffff047224 */ /* 0x000fe200078e000e */
[----:B------:R-:W-:Y:S06]  /*1000*/  @!P0 BRA `(.L_x_23) ;  /* 0x0000000000308947 */ /* 0x000fec0003800000 */
[----:B------:R-:W-:Y:S01]  /*1010*/  FSETP.GEU.AND P2, PT, |R7|, 4.2275390625, PT ;  /* 0x408748000700780b */ /* 0x000fe20003f4e200 */
[C---:B------:R-:W-:Y:S02]  /*1020*/  DADD R16, R6.reuse, +INF ;  /* 0x7ff0000006107429 */ /* 0x040fe40000000000 */
[----:B------:R-:W-:-:S08]  /*1030*/  DSETP.GEU.AND P0, PT, R6, RZ, PT ;  /* 0x000000ff0600722a */ /* 0x000fd00003f0e000 */
[----:B------:R-:W-:Y:S02]  /*1040*/  FSEL R5, R17, RZ, P0 ;  /* 0x000000ff11057208 */ /* 0x000fe40000000000 */
[----:B------:R-:W-:-:S04]  /*1050*/  @!P2 LEA.HI R4, R8, R8, RZ, 0x1 ;  /* 0x000000080804a211 */ /* 0x000fc800078f08ff */
[----:B------:R-:W-:Y:S02]  /*1060*/  @!P2 SHF.R.S32.HI R7, RZ, 0x1, R4 ;  /* 0x00000001ff07a819 */ /* 0x000fe40000011404 */
[----:B------:R-:W-:-:S03]  /*1070*/  FSEL R4, R16, RZ, P0 ;  /* 0x000000ff10047208 */ /* 0x000fc60000000000 */
[----:B------:R-:W-:Y:S02]  /*1080*/  @!P2 IMAD.IADD R6, R8, 0x1, -R7 ;  /* 0x000000010806a824 */ /* 0x000fe400078e0a07 */
[----:B------:R-:W-:-:S03]  /*1090*/  @!P2 IMAD R15, R7, 0x100000, R15 ;  /* 0x00100000070fa824 */ /* 0x000fc600078e020f */
[----:B------:R-:W-:Y:S01]  /*10a0*/  @!P2 LEA R7, R6, 0x3ff00000, 0x14 ;  /* 0x3ff000000607a811 */ /* 0x000fe200078ea0ff */
[----:B------:R-:W-:-:S06]  /*10b0*/  @!P2 IMAD.MOV.U32 R6, RZ, RZ, RZ ;  /* 0x000000ffff06a224 */ /* 0x000fcc00078e00ff */
[----:B------:R-:W-:-:S11]  /*10c0*/  @!P2 DMUL R4, R14, R6 ;  /* 0x000000060e04a228 */ /* 0x000fd60000000000 */
.L_x_23:
[----:B------:R-:W-:Y:S02]  /*10d0*/  DFMA R6, R12, R4, R4 ;  /* 0x000000040c06722b */ /* 0x000fe40000000004 */
[----:B------:R-:W-:-:S08]  /*10e0*/  DSETP.NEU.AND P0, PT, |R4|, +INF , PT ;  /* 0x7ff000000400742a */ /* 0x000fd00003f0d200 */
[----:B------:R-:W-:Y:S01]  /*10f0*/  FSEL R11, R4, R6, !P0 ;  /* 0x00000006040b7208 */ /* 0x000fe20004000000 */
[----:B------:R-:W-:Y:S01]  /*1100*/  IMAD.MOV.U32 R4, RZ, RZ, R0 ;  /* 0x000000ffff047224 */ /* 0x000fe200078e0000 */
[----:B------:R-:W-:Y:S01]  /*1110*/  FSEL R12, R5, R7, !P0 ;  /* 0x00000007050c7208 */ /* 0x000fe20004000000 */
[----:B------:R-:W-:-:S04]  /*1120*/  IMAD.MOV.U32 R5, RZ, RZ, 0x0 ;  /* 0x00000000ff057424 */ /* 0x000fc800078e00ff */
[----:B------:R-:W-:Y:S05]  /*1130*/  RET.REL.NODEC R4 `(_Z28matrixCalculatePowAndMultGPUPKdddPdii) ;  /* 0xffffffec04b07950 */ /* 0x000fea0003c3ffff */
.L_x_24:
        /* <DEDUP_REMOVED lines=12> */
.L_x_39:


//--------------------- .text._Z21matrixCalculatePowGPUPKddPdii --------------------------
	.section	.text._Z21matrixCalculatePowGPUPKddPdii,"ax",@progbits
	.align	128
        .global         _Z21matrixCalculatePowGPUPKddPdii
        .type           _Z21matrixCalculatePowGPUPKddPdii,@function
        .size           _Z21matrixCalculatePowGPUPKddPdii,(.L_x_40 - _Z21matrixCalculatePowGPUPKddPdii)
        .other          _Z21matrixCalculatePowGPUPKddPdii,@"STO_CUDA_ENTRY STV_DEFAULT"
_Z21matrixCalculatePowGPUPKddPdii:
.text._Z21matrixCalculatePowGPUPKddPdii:
        /* <DEDUP_REMOVED lines=39> */
[----:B------:R-:W-:Y:S05]  /*0270*/  CALL.REL.NOINC `($_Z21matrixCalculatePowGPUPKddPdii$__internal_accurate_pow) ;  /* 0x0000000000ec7944 */ /* 0x000fea0003c00000 */
[----:B------:R-:W-:Y:S05]  /*0280*/  BSYNC.RECONVERGENT B1 ;  /* 0x0000000000017941 */ /* 0x000fea0003800200 */
.L_x_27:
        /* <DEDUP_REMOVED lines=15> */
.L_x_26:
[----:B------:R-:W-:Y:S05]  /*0380*/  BSYNC.RECONVERGENT B0 ;  /* 0x0000000000007941 */ /* 0x000fea0003800200 */
.L_x_25:
        /* <DEDUP_REMOVED lines=19> */
.L_x_30:
        /* <DEDUP_REMOVED lines=12> */
.L_x_29:
[----:B------:R-:W-:Y:S05]  /*0580*/  BSYNC.RECONVERGENT B0 ;  /* 0x0000000000007941 */ /* 0x000fea0003800200 */
.L_x_28:
[----:B------:R-:W0:Y:S01]  /*0590*/  LDC.64 R8, c[0x0][0x390] ;  /* 0x0000e400ff087b82 */ /* 0x000e220000000a00 */
[----:B------:R-:W-:Y:S02]  /*05a0*/  DSETP.NEU.AND P0, PT, R2, 1, PT ;  /* 0x3ff000000200742a */ /* 0x000fe40003f0d000 */
[----:B------:R-:W-:-:S04]  /*05b0*/  DSETP.NEU.AND P1, PT, R4, RZ, PT ;  /* 0x000000ff0400722a */ /* 0x000fc80003f2d000 */
[----:B------:R-:W-:Y:S02]  /*05c0*/  FSEL R2, R6, RZ, P0 ;  /* 0x000000ff06027208 */ /* 0x000fe40000000000 */
[----:B------:R-:W-:Y:S02]  /*05d0*/  FSEL R6, R7, 1.875, P0 ;  /* 0x3ff0000007067808 */ /* 0x000fe40000000000 */
[----:B------:R-:W-:Y:S02]  /*05e0*/  FSEL R2, R2, RZ, P1 ;  /* 0x000000ff02027208 */ /* 0x000fe40000800000 */
[----:B------:R-:W-:Y:S01]  /*05f0*/  FSEL R3, R6, 1.875, P1 ;  /* 0x3ff0000006037808 */ /* 0x000fe20000800000 */
[----:B0-----:R-:W-:-:S05]  /*0600*/  IMAD.WIDE.U32 R10, R10, 0x8, R8 ;  /* 0x000000080a0a7825 */ /* 0x001fca00078e0008 */
[----:B------:R-:W-:Y:S01]  /*0610*/  STG.E.64 desc[UR8][R10.64], R2 ;  /* 0x000000020a007986 */ /* 0x000fe2000c101b08 */
[----:B------:R-:W-:Y:S05]  /*0620*/  EXIT ;  /* 0x000000000000794d */ /* 0x000fea0003800000 */
        .type           $_Z21matrixCalculatePowGPUPKddPdii$__internal_accurate_pow,@function
        .size           $_Z21matrixCalculatePowGPUPKddPdii$__internal_accurate_pow,(.L_x_40 - $_Z21matrixCalculatePowGPUPKddPdii$__internal_accurate_pow)
$_Z21matrixCalculatePowGPUPKddPdii$__internal_accurate_pow:
        /* <DEDUP_REMOVED lines=168> */
.L_x_31:
[----:B------:R-:W-:Y:S02]  /*10b0*/  DFMA R6, R12, R4, R4 ;  /* 0x000000040c06722b */ /* 0x000fe40000000004 */
[----:B------:R-:W-:-:S08]  /*10c0*/  DSETP.NEU.AND P0, PT, |R4|, +INF , PT ;  /* 0x7ff000000400742a */ /* 0x000fd00003f0d200 */
[----:B------:R-:W-:Y:S01]  /*10d0*/  FSEL R11, R4, R6, !P0 ;  /* 0x00000006040b7208 */ /* 0x000fe20004000000 */
[----:B------:R-:W-:Y:S01]  /*10e0*/  IMAD.MOV.U32 R4, RZ, RZ, R0 ;  /* 0x000000ffff047224 */ /* 0x000fe200078e0000 */
[----:B------:R-:W-:Y:S01]  /*10f0*/  FSEL R12, R5, R7, !P0 ;  /* 0x00000007050c7208 */ /* 0x000fe20004000000 */
[----:B------:R-:W-:-:S04]  /*1100*/  IMAD.MOV.U32 R5, RZ, RZ, 0x0 ;  /* 0x00000000ff057424 */ /* 0x000fc800078e00ff */
[----:B------:R-:W-:Y:S05]  /*1110*/  RET.REL.NODEC R4 `(_Z21matrixCalculatePowGPUPKddPdii) ;  /* 0xffffffec04b87950 */ /* 0x000fea0003c3ffff */
.L_x_32:
        /* <DEDUP_REMOVED lines=14> */
.L_x_40:


//--------------------- .text._Z21matrixProductConstGPUPKddPdii --------------------------
	.section	.text._Z21matrixProductConstGPUPKddPdii,"ax",@progbits
	.align	128
        .global         _Z21matrixProductConstGPUPKddPdii
        .type           _Z21matrixProductConstGPUPKddPdii,@function
        .size           _Z21matrixProductConstGPUPKddPdii,(.L_x_49 - _Z21matrixProductConstGPUPKddPdii)
        .other          _Z21matrixProductConstGPUPKddPdii,@"STO_CUDA_ENTRY STV_DEFAULT"
_Z21matrixProductConstGPUPKddPdii:
.text._Z21matrixProductConstGPUPKddPdii:
        /* <DEDUP_REMOVED lines=19> */
[----:B-1----:R-:W2:Y:S01]  /*0130*/  LDG.E.64 R2, desc[UR4][R2.64] ;  /* 0x0000000402027981 */ /* 0x002ea2000c1e1b00 */
[----:B---3--:R-:W-:Y:S01]  /*0140*/  IMAD.WIDE.U32 R6, R9, 0x8, R6 ;  /* 0x0000000809067825 */ /* 0x008fe200078e0006 */
[----:B--2---:R-:W-:-:S07]  /*0150*/  DMUL R4, R2, R4 ;  /* 0x0000000402047228 */ /* 0x004fce0000000000 */
[----:B------:R-:W-:Y:S01]  /*0160*/  STG.E.64 desc[UR4][R6.64], R4 ;  /* 0x0000000406007986 */ /* 0x000fe2000c101b04 */
[----:B------:R-:W-:Y:S05]  /*0170*/  EXIT ;  /* 0x000000000000794d */ /* 0x000fea0003800000 */
.L_x_33:
        /* <DEDUP_REMOVED lines=16> */
.L_x_49:


//--------------------- .text._Z21pointProductMatrixGPUPKdS0_Pdii --------------------------
	.section	.text._Z21pointProductMatrixGPUPKdS0_Pdii,"ax",@progbits
	.align	128
        .global         _Z21pointProductMatrixGPUPKdS0_Pdii
        .type           _Z21pointProductMatrixGPUPKdS0_Pdii,@function
        .size           _Z21pointProductMatrixGPUPKdS0_Pdii,(.L_x_50 - _Z21pointProductMatrixGPUPKdS0_Pdii)
        .other          _Z21pointProductMatrixGPUPKdS0_Pdii,@"STO_CUDA_ENTRY STV_DEFAULT"
_Z21pointProductMatrixGPUPKdS0_Pdii:
.text._Z21pointProductMatrixGPUPKdS0_Pdii:
        /* <DEDUP_REMOVED lines=23> */
[----:B----4-:R-:W-:-:S07]  /*0170*/  DMUL R6, R2, R4 ;  /* 0x0000000402067228 */ /* 0x010fce0000000000 */
[----:B------:R-:W-:Y:S01]  /*0180*/  STG.E.64 desc[UR4][R8.64], R6 ;  /* 0x0000000608007986 */ /* 0x000fe2000c101b04 */
[----:B------:R-:W-:Y:S05]  /*0190*/  EXIT ;  /* 0x000000000000794d */ /* 0x000fea0003800000 */
.L_x_34:
        /* <DEDUP_REMOVED lines=14> */
.L_x_50:


//--------------------- .text._Z12sumMatrixGPUPKdS0_Pdii --------------------------
	.section	.text._Z12sumMatrixGPUPKdS0_Pdii,"ax",@progbits
	.align	128
        .global         _Z12sumMatrixGPUPKdS0_Pdii
        .type           _Z12sumMatrixGPUPKdS0_Pdii,@function
        .size           _Z12sumMatrixGPUPKdS0_Pdii,(.L_x_51 - _Z12sumMatrixGPUPKdS0_Pdii)
        .other          _Z12sumMatrixGPUPKdS0_Pdii,@"STO_CUDA_ENTRY STV_DEFAULT"
_Z12sumMatrixGPUPKdS0_Pdii:
.text._Z12sumMatrixGPUPKdS0_Pdii:
        /* <DEDUP_REMOVED lines=23> */
[----:B----4-:R-:W-:-:S07]  /*0170*/  DADD R6, R2, R4 ;  /* 0x0000000002067229 */ /* 0x010fce0000000004 */
[----:B------:R-:W-:Y:S01]  /*0180*/  STG.E.64 desc[UR4][R8.64], R6 ;  /* 0x0000000608007986 */ /* 0x000fe2000c101b04 */
[----:B------:R-:W-:Y:S05]  /*0190*/  EXIT ;  /* 0x000000000000794d */ /* 0x000fea0003800000 */
.L_x_35:
        /* <DEDUP_REMOVED lines=14> */
.L_x_51:


//--------------------- .text._Z30cudaMatrixCompareAndBinarise_LPddii --------------------------
	.section	.text._Z30cudaMatrixCompareAndBinarise_LPddii,"ax",@progbits
	.align	128
        .global         _Z30cudaMatrixCompareAndBinarise_LPddii
        .type           _Z30cudaMatrixCompareAndBinarise_LPddii,@function
        .size           _Z30cudaMatrixCompareAndBinarise_LPddii,(.L_x_52 - _Z30cudaMatrixCompareAndBinarise_LPddii)
        .other          _Z30cudaMatrixCompareAndBinarise_LPddii,@"STO_CUDA_ENTRY STV_DEFAULT"
_Z30cudaMatrixCompareAndBinarise_LPddii:
.text._Z30cudaMatrixCompareAndBinarise_LPddii:
        /* <DEDUP_REMOVED lines=17> */
[----:B0-----:R-:W-:-:S05]  /*0110*/  IMAD.WIDE.U32 R2, R5, 0x8, R2 ;  /* 0x0000000805027825 */ /* 0x001fca00078e0002 */
[----:B-1----:R-:W2:Y:S02]  /*0120*/  LDG.E.64 R4, desc[UR4][R2.64] ;  /* 0x0000000402047981 */ /* 0x002ea4000c1e1b00 */
[----:B--2---:R-:W-:-:S14]  /*0130*/  DSETP.GEU.AND P0, PT, R4, R6, PT ;  /* 0x000000060400722a */ /* 0x004fdc0003f0e000 */
[----:B------:R-:W-:Y:S02]  /*0140*/  @!P0 MOV R4, 0x0 ;  /* 0x0000000000048802 */ /* 0x000fe40000000f00 */
[----:B------:R-:W-:-:S05]  /*0150*/  @!P0 MOV R5, 0x3ff00000 ;  /* 0x3ff0000000058802 */ /* 0x000fca0000000f00 */
[----:B------:R0:W-:Y:S01]  /*0160*/  @!P0 STG.E.64 desc[UR4][R2.64], R4 ;  /* 0x0000000402008986 */ /* 0x0001e2000c101b04 */
[----:B------:R-:W-:Y:S05]  /*0170*/  @!P0 EXIT ;  /* 0x000000000000894d */ /* 0x000fea0003800000 */
[----:B------:R-:W-:Y:S01]  /*0180*/  STG.E.64 desc[UR4][R2.64], RZ ;  /* 0x000000ff02007986 */ /* 0x000fe2000c101b04 */
[----:B------:R-:W-:Y:S05]  /*0190*/  EXIT ;  /* 0x000000000000794d */ /* 0x000fea0003800000 */
.L_x_36:
        /* <DEDUP_REMOVED lines=14> */
.L_x_52:


//--------------------- .text._Z30cudaMatrixCompareAndBinarise_GPddii --------------------------
	.section	.text._Z30cudaMatrixCompareAndBinarise_GPddii,"ax",@progbits
	.align	128
        .global         _Z30cudaMatrixCompareAndBinarise_GPddii
        .type           _Z30cudaMatrixCompareAndBinarise_GPddii,@function
        .size           _Z30cudaMatrixCompareAndBinarise_GPddii,(.L_x_53 - _Z30cudaMatrixCompareAndBinarise_GPddii)
        .other          _Z30cudaMatrixCompareAndBinarise_GPddii,@"STO_CUDA_ENTRY STV_DEFAULT"
_Z30cudaMatrixCompareAndBinarise_GPddii:
.text._Z30cudaMatrixCompareAndBinarise_GPddii:
        /* <DEDUP_REMOVED lines=19> */
[----:B--2---:R-:W-:-:S14]  /*0130*/  DSETP.GT.AND P0, PT, R4, R6, PT ;  /* 0x000000060400722a */ /* 0x004fdc0003f04000 */
[----:B------:R-:W-:Y:S02]  /*0140*/  @P0 MOV R4, 0x0 ;  /* 0x0000000000040802 */ /* 0x000fe40000000f00 */
[----:B------:R-:W-:-:S05]  /*0150*/  @P0 MOV R5, 0x3ff00000 ;  /* 0x3ff0000000050802 */ /* 0x000fca0000000f00 */
[----:B------:R0:W-:Y:S01]  /*0160*/  @P0 STG.E.64 desc[UR4][R2.64], R4 ;  /* 0x0000000402000986 */ /* 0x0001e2000c101b04 */
[----:B------:R-:W-:Y:S05]  /*0170*/  @P0 EXIT ;  /* 0x000000000000094d */ /* 0x000fea0003800000 */
[----:B------:R-:W-:Y:S01]  /*0180*/  STG.E.64 desc[UR4][R2.64], RZ ;  /* 0x000000ff02007986 */ /* 0x000fe2000c101b04 */
[----:B------:R-:W-:Y:S05]  /*0190*/  EXIT ;  /* 0x000000000000794d */ /* 0x000fea0003800000 */
.L_x_37:
        /* <DEDUP_REMOVED lines=14> */
.L_x_53:


//--------------------- .nv.shared._Z20pointSquareMatrixGPUPKdPdii --------------------------
	.section	.nv.shared._Z20pointSquareMatrixGPUPKdPdii,"aw",@nobits
	.sectionflags	@""
	.align	16
	.zero		1024


//--------------------- .nv.shared.reserved.0     --------------------------
	.section	.nv.shared.reserved.0,"aw",@nobits
	.weak		__nv_reservedSMEM_offset_0_alias
	.size		__nv_reservedSMEM_offset_0_alias, 0, 64
	.other		__nv_reservedSMEM_offset_0_alias,@"STO_CUDA_RESERVED_SHARED STV_DEFAULT"
__nv_reservedSMEM_offset_0_alias:
	.zero		0
	.zero		64


//--------------------- .nv.shared._Z22pointDivisionMatrixGPUPKdS0_Pdii --------------------------
	.section	.nv.shared._Z22pointDivisionMatrixGPUPKdS0_Pdii,"aw",@nobits
	.sectionflags	@""
	.align	16
	.zero		1024


//--------------------- .nv.shared._Z15MatrixMulKernelPdS_S_i --------------------------
	.section	.nv.shared._Z15MatrixMulKernelPdS_S_i,"aw",@nobits
	.sectionflags	@""
	.align	16
.nv.shared._Z15MatrixMulKernelPdS_S_i:
	.zero		17408


//--------------------- .nv.shared._Z12reduceSmemV2PKdPdj --------------------------
	.section	.nv.shared._Z12reduceSmemV2PKdPdj,"aw",@nobits
	.sectionflags	@""
	.align	16
.nv.shared._Z12reduceSmemV2PKdPdj:
	.zero		2048


//--------------------- .nv.shared._Z9reduceSumPdPKdd --------------------------
	.section	.nv.shared._Z9reduceSumPdPKdd,"aw",@nobits
	.sectionflags	@""
	.align	16
	.zero		1024


//--------------------- .nv.shared._Z17subtractMatrixGPUPKdS0_Pdii --------------------------
	.section	.nv.shared._Z17subtractMatrixGPUPKdS0_Pdii,"aw",@nobits
	.sectionflags	@""
	.align	16
	.zero		1024


//--------------------- .nv.shared._Z28matrixCalculatePowAndMultGPUPKdddPdii --------------------------
	.section	.nv.shared._Z28matrixCalculatePowAndMultGPUPKdddPdii,"aw",@nobits
	.sectionflags	@""
	.align	16
	.zero		1024


//--------------------- .nv.shared._Z21matrixCalculatePowGPUPKddPdii --------------------------
	.section	.nv.shared._Z21matrixCalculatePowGPUPKddPdii,"aw",@nobits
	.sectionflags	@""
	.align	16
	.zero		1024


//--------------------- .nv.shared._Z21matrixProductConstGPUPKddPdii --------------------------
	.section	.nv.shared._Z21matrixProductConstGPUPKddPdii,"aw",@nobits
	.sectionflags	@""
	.align	16
	.zero		1024


//--------------------- .nv.shared._Z21pointProductMatrixGPUPKdS0_Pdii --------------------------
	.section	.nv.shared._Z21pointProductMatrixGPUPKdS0_Pdii,"aw",@nobits
	.sectionflags	@""
	.align	16
	.zero		1024


//--------------------- .nv.shared._Z12sumMatrixGPUPKdS0_Pdii --------------------------
	.section	.nv.shared._Z12sumMatrixGPUPKdS0_Pdii,"aw",@nobits
	.sectionflags	@""
	.align	16
	.zero		1024


//--------------------- .nv.shared._Z30cudaMatrixCompareAndBinarise_LPddii --------------------------
	.section	.nv.shared._Z30cudaMatrixCompareAndBinarise_LPddii,"aw",@nobits
	.sectionflags	@""
	.align	16
	.zero		1024


//--------------------- .nv.shared._Z30cudaMatrixCompareAndBinarise_GPddii --------------------------
	.section	.nv.shared._Z30cudaMatrixCompareAndBinarise_GPddii,"aw",@nobits
	.sectionflags	@""
	.align	16
	.zero		1024


//--------------------- .nv.constant0._Z20pointSquareMatrixGPUPKdPdii --------------------------
	.section	.nv.constant0._Z20pointSquareMatrixGPUPKdPdii,"a",@progbits
	.sectionflags	@""
	.align	4
.nv.constant0._Z20pointSquareMatrixGPUPKdPdii:
	.zero		920


//--------------------- .nv.constant0._Z22pointDivisionMatrixGPUPKdS0_Pdii --------------------------
	.section	.nv.constant0._Z22pointDivisionMatrixGPUPKdS0_Pdii,"a",@progbits
	.sectionflags	@""
	.align	4
.nv.constant0._Z22pointDivisionMatrixGPUPKdS0_Pdii:
	.zero		928


//--------------------- .nv.constant0._Z15MatrixMulKernelPdS_S_i --------------------------
	.section	.nv.constant0._Z15MatrixMulKernelPdS_S_i,"a",@progbits
	.sectionflags	@""
	.align	4
.nv.constant0._Z15MatrixMulKernelPdS_S_i:
	.zero		924


//--------------------- .nv.constant0._Z12reduceSmemV2PKdPdj --------------------------
	.section	.nv.constant0._Z12reduceSmemV2PKdPdj,"a",@progbits
	.sectionflags	@""
	.align	4
.nv.constant0._Z12reduceSmemV2PKdPdj:
	.zero		916


//--------------------- .nv.constant0._Z9reduceSumPdPKdd --------------------------
	.section	.nv.constant0._Z9reduceSumPdPKdd,"a",@progbits
	.sectionflags	@""
	.align	4
.nv.constant0._Z9reduceSumPdPKdd:
	.zero		920


//--------------------- .nv.constant0._Z17subtractMatrixGPUPKdS0_Pdii --------------------------
	.section	.nv.constant0._Z17subtractMatrixGPUPKdS0_Pdii,"a",@progbits
	.sectionflags	@""
	.align	4
.nv.constant0._Z17subtractMatrixGPUPKdS0_Pdii:
	.zero		928


//--------------------- .nv.constant0._Z28matrixCalculatePowAndMultGPUPKdddPdii --------------------------
	.section	.nv.constant0._Z28matrixCalculatePowAndMultGPUPKdddPdii,"a",@progbits
	.sectionflags	@""
	.align	4
.nv.constant0._Z28matrixCalculatePowAndMultGPUPKdddPdii:
	.zero		936


//--------------------- .nv.constant0._Z21matrixCalculatePowGPUPKddPdii --------------------------
	.section	.nv.constant0._Z21matrixCalculatePowGPUPKddPdii,"a",@progbits
	.sectionflags	@""
	.align	4
.nv.constant0._Z21matrixCalculatePowGPUPKddPdii:
	.zero		928


//--------------------- .nv.constant0._Z21matrixProductConstGPUPKddPdii --------------------------
	.section	.nv.constant0._Z21matrixProductConstGPUPKddPdii,"a",@progbits
	.sectionflags	@""
	.align	4
.nv.constant0._Z21matrixProductConstGPUPKddPdii:
	.zero		928


//--------------------- .nv.constant0._Z21pointProductMatrixGPUPKdS0_Pdii --------------------------
	.section	.nv.constant0._Z21pointProductMatrixGPUPKdS0_Pdii,"a",@progbits
	.sectionflags	@""
	.align	4
.nv.constant0._Z21pointProductMatrixGPUPKdS0_Pdii:
	.zero		928


//--------------------- .nv.constant0._Z12sumMatrixGPUPKdS0_Pdii --------------------------
	.section	.nv.constant0._Z12sumMatrixGPUPKdS0_Pdii,"a",@progbits
	.sectionflags	@""
	.align	4
.nv.constant0._Z12sumMatrixGPUPKdS0_Pdii:
	.zero		928


//--------------------- .nv.constant0._Z30cudaMatrixCompareAndBinarise_LPddii --------------------------
	.section	.nv.constant0._Z30cudaMatrixCompareAndBinarise_LPddii,"a",@progbits
	.sectionflags	@""
	.align	4
.nv.constant0._Z30cudaMatrixCompareAndBinarise_LPddii:
	.zero		920


//--------------------- .nv.constant0._Z30cudaMatrixCompareAndBinarise_GPddii --------------------------
	.section	.nv.constant0._Z30cudaMatrixCompareAndBinarise_GPddii,"a",@progbits
	.sectionflags	@""
	.align	4
.nv.constant0._Z30cudaMatrixCompareAndBinarise_GPddii:
	.zero		920


//--------------------- SYMBOLS --------------------------

	.type		.nv.reservedSmem.offset0,@object
	.size		.nv.reservedSmem.offset0,0x4
	.type		.nv.reservedSmem.cap,@object
	.size		.nv.reservedSmem.cap,0x4
